	.headerflags	@"EF_CUDA_TEXMODE_UNIFIED EF_CUDA_64BIT_ADDRESS EF_CUDA_ACCELERATORS EF_CUDA_SM90 EF_CUDA_VIRTUAL_SM(EF_CUDA_SM90)"
	.elftype	@"ET_EXEC"


//--------------------- .nv.info                  --------------------------
	.section	.nv.info,"",@"SHT_CUDA_INFO"
	.align	4


	//----- nvinfo : EIATTR_REGCOUNT
	.align		4
        /*0000*/ 	.byte	0x04, 0x2f
        /*0002*/ 	.short	(.L_2 - .L_1)
	.align		4
.L_1:
        /*0004*/ 	.word	index@(triton_red_fused_convolution_native_group_norm_8)
        /*0008*/ 	.word	0x00000037


	//----- nvinfo : EIATTR_MIN_STACK_SIZE
	.align		4
.L_2:
        /*000c*/ 	.byte	0x04, 0x12
        /*000e*/ 	.short	(.L_4 - .L_3)
	.align		4
.L_3:
        /*0010*/ 	.word	index@(triton_red_fused_convolution_native_group_norm_8)
        /*0014*/ 	.word	0x00000000


	//----- nvinfo : EIATTR_FRAME_SIZE
	.align		4
.L_4:
        /*0018*/ 	.byte	0x04, 0x11
        /*001a*/ 	.short	(.L_6 - .L_5)
	.align		4
.L_5:
        /*001c*/ 	.word	index@(triton_red_fused_convolution_native_group_norm_8)
        /*0020*/ 	.word	0x00000000


	//----- nvinfo : EIATTR_MIN_STACK_SIZE
	.align		4
.L_6:
        /*0024*/ 	.byte	0x04, 0x12
        /*0026*/ 	.short	(.L_8 - .L_7)
	.align		4
.L_7:
        /*0028*/ 	.word	index@(triton_red_fused_convolution_native_group_norm_8)
        /*002c*/ 	.word	0x00000000
.L_8:


//--------------------- .nv.info.triton_red_fused_convolution_native_group_norm_8 --------------------------
	.section	.nv.info.triton_red_fused_convolution_native_group_norm_8,"",@"SHT_CUDA_INFO"
	.sectionflags	@""
	.align	4


	//----- nvinfo : EIATTR_CUDA_API_VERSION
	.align		4
        /*0000*/ 	.byte	0x04, 0x37
        /*0002*/ 	.short	(.L_10 - .L_9)
.L_9:
        /*0004*/ 	.word	0x0000007c


	//----- nvinfo : EIATTR_KPARAM_INFO
	.align		4
.L_10:
        /*0008*/ 	.byte	0x04, 0x17
        /*000a*/ 	.short	(.L_12 - .L_11)
.L_11:
        /*000c*/ 	.word	0x00000000
        /*0010*/ 	.short	0x0006
        /*0012*/ 	.short	0x002c
        /*0014*/ 	.byte	0x00, 0xf0, 0x11, 0x00


	//----- nvinfo : EIATTR_KPARAM_INFO
	.align		4
.L_12:
        /*0018*/ 	.byte	0x04, 0x17
        /*001a*/ 	.short	(.L_14 - .L_13)
.L_13:
        /*001c*/ 	.word	0x00000000
        /*0020*/ 	.short	0x0005
        /*0022*/ 	.short	0x0028
        /*0024*/ 	.byte	0x00, 0xf0, 0x11, 0x00


	//----- nvinfo : EIATTR_KPARAM_INFO
	.align		4
.L_14:
        /*0028*/ 	.byte	0x04, 0x17
        /*002a*/ 	.short	(.L_16 - .L_15)
.L_15:
        /*002c*/ 	.word	0x00000000
        /*0030*/ 	.short	0x0004
        /*0032*/ 	.short	0x0020
        /*0034*/ 	.byte	0x00, 0xf4, 0x21, 0x00


	//----- nvinfo : EIATTR_KPARAM_INFO
	.align		4
.L_16:
        /*0038*/ 	.byte	0x04, 0x17
        /*003a*/ 	.short	(.L_18 - .L_17)
.L_17:
        /*003c*/ 	.word	0x00000000
        /*0040*/ 	.short	0x0003
        /*0042*/ 	.short	0x0018
        /*0044*/ 	.byte	0x00, 0xf4, 0x21, 0x00


	//----- nvinfo : EIATTR_KPARAM_INFO
	.align		4
.L_18:
        /*0048*/ 	.byte	0x04, 0x17
        /*004a*/ 	.short	(.L_20 - .L_19)
.L_19:
        /*004c*/ 	.word	0x00000000
        /*0050*/ 	.short	0x0002
        /*0052*/ 	.short	0x0010
        /*0054*/ 	.byte	0x00, 0xf4, 0x21, 0x00


	//----- nvinfo : EIATTR_KPARAM_INFO
	.align		4
.L_20:
        /*0058*/ 	.byte	0x04, 0x17
        /*005a*/ 	.short	(.L_22 - .L_21)
.L_21:
        /*005c*/ 	.word	0x00000000
        /*0060*/ 	.short	0x0001
        /*0062*/ 	.short	0x0008
        /*0064*/ 	.byte	0x00, 0xf4, 0x21, 0x00


	//----- nvinfo : EIATTR_KPARAM_INFO
	.align		4
.L_22:
        /*0068*/ 	.byte	0x04, 0x17
        /*006a*/ 	.short	(.L_24 - .L_23)
.L_23:
        /*006c*/ 	.word	0x00000000
        /*0070*/ 	.short	0x0000
        /*0072*/ 	.short	0x0000
        /*0074*/ 	.byte	0x00, 0xf4, 0x21, 0x00


	//----- nvinfo : EIATTR_SPARSE_MMA_MASK
	.align		4
.L_24:
        /*0078*/ 	.byte	0x03, 0x50
        /*007a*/ 	.short	0x0000


	//----- nvinfo : EIATTR_MAXREG_COUNT
	.align		4
        /*007c*/ 	.byte	0x03, 0x1b
        /*007e*/ 	.short	0x0080


	//----- nvinfo : EIATTR_COOP_GROUP_MASK_REGIDS
	.align		4
        /*0080*/ 	.byte	0x04, 0x29
        /*0082*/ 	.short	(.L_26 - .L_25)


	//   ....[0]....
.L_25:
        /*0084*/ 	.word	0xffffffff


	//   ....[1]....
        /*0088*/ 	.word	0xffffffff


	//   ....[2]....
        /*008c*/ 	.word	0xffffffff


	//   ....[3]....
        /*0090*/ 	.word	0xffffffff


	//   ....[4]....
        /*0094*/ 	.word	0xffffffff


	//   ....[5]....
        /*0098*/ 	.word	0xffffffff


	//   ....[6]....
        /*009c*/ 	.word	0xffffffff


	//   ....[7]....
        /*00a0*/ 	.word	0xffffffff


	//   ....[8]....
        /*00a4*/ 	.word	0xffffffff


	//   ....[9]....
        /*00a8*/ 	.word	0xffffffff


	//   ....[10]....
        /*00ac*/ 	.word	0xffffffff


	//   ....[11]....
        /*00b0*/ 	.word	0xffffffff


	//   ....[12]....
        /*00b4*/ 	.word	0xffffffff


	//   ....[13]....
        /*00b8*/ 	.word	0xffffffff


	//   ....[14]....
        /*00bc*/ 	.word	0xffffffff


	//   ....[15]....
        /*00c0*/ 	.word	0xffffffff


	//   ....[16]....
        /*00c4*/ 	.word	0xffffffff


	//   ....[17]....
        /*00c8*/ 	.word	0xffffffff


	//   ....[18]....
        /*00cc*/ 	.word	0xffffffff


	//   ....[19]....
        /*00d0*/ 	.word	0xffffffff


	//   ....[20]....
        /*00d4*/ 	.word	0xffffffff


	//   ....[21]....
        /*00d8*/ 	.word	0xffffffff


	//----- nvinfo : EIATTR_COOP_GROUP_INSTR_OFFSETS
	.align		4
.L_26:
        /*00dc*/ 	.byte	0x04, 0x28
        /*00de*/ 	.short	(.L_28 - .L_27)


	//   ....[0]....
.L_27:
        /*00e0*/ 	.word	0x000010f0


	//   ....[1]....
        /*00e4*/ 	.word	0x00001180


	//   ....[2]....
        /*00e8*/ 	.word	0x00001260


	//   ....[3]....
        /*00ec*/ 	.word	0x000012a0


	//   ....[4]....
        /*00f0*/ 	.word	0x00001390


	//   ....[5]....
        /*00f4*/ 	.word	0x000013d0


	//   ....[6]....
        /*00f8*/ 	.word	0x000014e0


	//   ....[7]....
        /*00fc*/ 	.word	0x00001520


	//   ....[8]....
        /*0100*/ 	.word	0x00001600


	//   ....[9]....
        /*0104*/ 	.word	0x00001650


	//   ....[10]....
        /*0108*/ 	.word	0x00001780


	//   ....[11]....
        /*010c*/ 	.word	0x00001790


	//   ....[12]....
        /*0110*/ 	.word	0x000017d0


	//   ....[13]....
        /*0114*/ 	.word	0x00001820


	//   ....[14]....
        /*0118*/ 	.word	0x000018f0


	//   ....[15]....
        /*011c*/ 	.word	0x00001980


	//   ....[16]....
        /*0120*/ 	.word	0x000019a0


	//   ....[17]....
        /*0124*/ 	.word	0x000019f0


	//   ....[18]....
        /*0128*/ 	.word	0x00001aa0


	//   ....[19]....
        /*012c*/ 	.word	0x00001af0


	//   ....[20]....
        /*0130*/ 	.word	0x00001bc0


	//   ....[21]....
        /*0134*/ 	.word	0x00001c10


	//----- nvinfo : EIATTR_EXIT_INSTR_OFFSETS
	.align		4
.L_28:
        /*0138*/ 	.byte	0x04, 0x1c
        /*013a*/ 	.short	(.L_30 - .L_29)


	//   ....[0]....
.L_29:
        /*013c*/ 	.word	0x00001dd0


	//   ....[1]....
        /*0140*/ 	.word	0x00001e10


	//----- nvinfo : EIATTR_REQNTID
	.align		4
.L_30:
        /*0144*/ 	.byte	0x04, 0x10
        /*0146*/ 	.short	(.L_32 - .L_31)
.L_31:
        /*0148*/ 	.word	0x00000200
        /*014c*/ 	.word	0x00000001
        /*0150*/ 	.word	0x00000001


	//----- nvinfo : EIATTR_CBANK_PARAM_SIZE
	.align		4
.L_32:
        /*0154*/ 	.byte	0x03, 0x19
        /*0156*/ 	.short	0x0030


	//----- nvinfo : EIATTR_PARAM_CBANK
	.align		4
        /*0158*/ 	.byte	0x04, 0x0a
        /*015a*/ 	.short	(.L_34 - .L_33)
	.align		4
.L_33:
        /*015c*/ 	.word	index@(.nv.constant0.triton_red_fused_convolution_native_group_norm_8)
        /*0160*/ 	.short	0x0210
        /*0162*/ 	.short	0x0030


	//----- nvinfo : EIATTR_SW_WAR
	.align		4
.L_34:
        /*0164*/ 	.byte	0x04, 0x36
        /*0166*/ 	.short	(.L_36 - .L_35)
.L_35:
        /*0168*/ 	.word	0x00000008
.L_36:


//--------------------- .nv.callgraph             --------------------------
	.section	.nv.callgraph,"",@"SHT_CUDA_CALLGRAPH"
	.align	4
	.sectionentsize	8
	.align		4
        /*0000*/ 	.word	0x00000000
	.align		4
        /*0004*/ 	.word	0xffffffff
	.align		4
        /*0008*/ 	.word	0x00000000
	.align		4
        /*000c*/ 	.word	0xfffffffe
	.align		4
        /*0010*/ 	.word	0x00000000
	.align		4
        /*0014*/ 	.word	0xfffffffd
	.align		4
        /*0018*/ 	.word	0x00000000
	.align		4
        /*001c*/ 	.word	0xfffffffc


//--------------------- .nv.constant4             --------------------------
	.section	.nv.constant4,"a",@progbits
	.align	8
	.align		8
.nv.constant4:
        /*0000*/ 	.dword	_$_str


//--------------------- .text.triton_red_fused_convolution_native_group_norm_8 --------------------------
	.section	.text.triton_red_fused_convolution_native_group_norm_8,"ax",@progbits
	.sectionflags	@"SHF_BARRIERS=1"
	.align	128
        .global         triton_red_fused_convolution_native_group_norm_8
        .type           triton_red_fused_convolution_native_group_norm_8,@function
        .size           triton_red_fused_convolution_native_group_norm_8,(.L_x_3 - triton_red_fused_convolution_native_group_norm_8)
        .other          triton_red_fused_convolution_native_group_norm_8,@"STO_CUDA_ENTRY STV_DEFAULT"
triton_red_fused_convolution_native_group_norm_8:
.text.triton_red_fused_convolution_native_group_norm_8:
[----:B------:R-:W0:Y:S02]  /*0000*/  LDC R1, c[0x0][0x28] ;  /* 0x00000a00ff017b82 */ /* 0x000e240000000800 */
[----:B------:R-:W1:Y:S01]  /*0010*/  S2R R0, SR_CTAID.X ;  /* 0x0000000000007919 */ /* 0x000e620000002500 */
[----:B------:R-:W2:Y:S01]  /*0020*/  LDC.64 R2, c[0x0][0x210] ;  /* 0x00008400ff027b82 */ /* 0x000ea20000000a00 */
[----:B------:R-:W-:Y:S01]  /*0030*/  UMOV UR4, 0x400 ;  /* 0x0000040000047882 */ /* 0x000fe20000000000 */
[----:B------:R-:W-:Y:S01]  /*0040*/  ULDC.64 UR6, c[0x0][0x218] ;  /* 0x0000860000067ab9 */ /* 0x000fe20000000a00 */
[----:B------:R-:W3:Y:S01]  /*0050*/  S2R R46, SR_TID.X ;  /* 0x00000000002e7919 */ /* 0x000ee20000002100 */
[----:B------:R-:W-:Y:S01]  /*0060*/  HFMA2.MMA R30, -RZ, RZ, 0, 0 ;  /* 0x00000000ff1e7435 */ /* 0x000fe200000001ff */
[----:B------:R-:W-:Y:S01]  /*0070*/  MOV R17, 0xfffff800 ;  /* 0xfffff80000117802 */ /* 0x000fe20000000f00 */
[----:B------:R-:W-:Y:S01]  /*0080*/  IMAD.MOV.U32 R19, RZ, RZ, RZ ;  /* 0x000000ffff137224 */ /* 0x000fe200078e00ff */
[----:B------:R-:W-:Y:S01]  /*0090*/  MOV R18, 0xffffffff ;  /* 0xffffffff00127802 */ /* 0x000fe20000000f00 */
[----:B------:R-:W4:Y:S01]  /*00a0*/  S2UR UR5, SR_CgaCtaId ;  /* 0x00000000000579c3 */ /* 0x000f220000008800 */
[----:B------:R-:W-:-:S02]  /*00b0*/  CS2R R20, SRZ ;  /* 0x0000000000147805 */ /* 0x000fc4000001ff00 */
[----:B------:R-:W-:Y:S02]  /*00c0*/  CS2R R22, SRZ ;  /* 0x0000000000167805 */ /* 0x000fe4000001ff00 */
[----:B------:R-:W-:Y:S02]  /*00d0*/  CS2R R24, SRZ ;  /* 0x0000000000187805 */ /* 0x000fe4000001ff00 */
[----:B------:R-:W-:Y:S02]  /*00e0*/  CS2R R26, SRZ ;  /* 0x00000000001a7805 */ /* 0x000fe4000001ff00 */
[----:B------:R-:W-:Y:S01]  /*00f0*/  CS2R R28, SRZ ;  /* 0x00000000001c7805 */ /* 0x000fe2000001ff00 */
[----:B------:R-:W-:Y:S01]  /*0100*/  ULDC.64 UR8, c[0x0][0x208] ;  /* 0x0000820000087ab9 */ /* 0x000fe20000000a00 */
[----:B-1----:R-:W-:Y:S01]  /*0110*/  SHF.R.S32.HI R7, RZ, 0x1f, R0 ;  /* 0x0000001fff077819 */ /* 0x002fe20000011400 */
[----:B----4-:R-:W-:-:S03]  /*0120*/  UPRMT UR4, UR5, 0x654, UR4 ;  /* 0x0000065405047896 */ /* 0x010fc60008000004 */
[----:B------:R-:W-:Y:S02]  /*0130*/  LEA.HI R7, R7, R0, RZ, 0x3 ;  /* 0x0000000007077211 */ /* 0x000fe400078f18ff */
[C---:B---3--:R-:W-:Y:S02]  /*0140*/  LOP3.LUT R47, R46.reuse, 0x1ff, RZ, 0xc0, !PT ;  /* 0x000001ff2e2f7812 */ /* 0x048fe400078ec0ff */
[----:B------:R-:W-:Y:S02]  /*0150*/  LOP3.LUT R7, R7, 0x3fffff8, RZ, 0xc0, !PT ;  /* 0x03fffff807077812 */ /* 0x000fe400078ec0ff */
[----:B------:R-:W-:Y:S02]  /*0160*/  SHF.L.U32 R8, R46, 0x2, RZ ;  /* 0x000000022e087819 */ /* 0x000fe400000006ff */
[----:B------:R-:W-:Y:S02]  /*0170*/  LOP3.LUT R14, R47, 0x600, RZ, 0xfc, !PT ;  /* 0x000006002f0e7812 */ /* 0x000fe400078efcff */
[----:B------:R-:W-:-:S02]  /*0180*/  IADD3 R7, -R7, R0, RZ ;  /* 0x0000000007077210 */ /* 0x000fc40007ffe1ff */
[C---:B------:R-:W-:Y:S02]  /*0190*/  LOP3.LUT R6, R47.reuse, 0x400, RZ, 0xfc, !PT ;  /* 0x000004002f067812 */ /* 0x040fe400078efcff */
[----:B------:R-:W-:Y:S02]  /*01a0*/  LOP3.LUT R16, R47, 0x200, RZ, 0xfc, !PT ;  /* 0x000002002f107812 */ /* 0x000fe400078efcff */
[----:B------:R-:W-:Y:S02]  /*01b0*/  LOP3.LUT R5, R8, 0x7fc, RZ, 0xc0, !PT ;  /* 0x000007fc08057812 */ /* 0x000fe400078ec0ff */
[----:B------:R-:W-:Y:S02]  /*01c0*/  SHF.R.U64 R14, R14, 0x8, RZ ;  /* 0x000000080e0e7819 */ /* 0x000fe400000012ff */
[----:B------:R-:W-:Y:S02]  /*01d0*/  SHF.L.U32 R7, R7, 0x6, RZ ;  /* 0x0000000607077819 */ /* 0x000fe400000006ff */
[----:B------:R-:W-:-:S02]  /*01e0*/  SHF.R.U64 R6, R6, 0x8, RZ ;  /* 0x0000000806067819 */ /* 0x000fc400000012ff */
[----:B------:R-:W-:Y:S02]  /*01f0*/  SHF.R.U64 R16, R16, 0x8, RZ ;  /* 0x0000000810107819 */ /* 0x000fe400000012ff */
[----:B------:R-:W-:Y:S02]  /*0200*/  SHF.R.U64 R4, R47, 0x8, RZ ;  /* 0x000000082f047819 */ /* 0x000fe400000012ff */
[----:B------:R-:W-:Y:S02]  /*0210*/  LEA R9, R0, R5, 0xe ;  /* 0x0000000500097211 */ /* 0x000fe400078e70ff */
[-C--:B------:R-:W-:Y:S02]  /*0220*/  LOP3.LUT R14, R14, R7.reuse, RZ, 0xfc, !PT ;  /* 0x000000070e0e7212 */ /* 0x080fe400078efcff */
[-C--:B------:R-:W-:Y:S01]  /*0230*/  LOP3.LUT R6, R6, R7.reuse, RZ, 0xfc, !PT ;  /* 0x0000000706067212 */ /* 0x080fe200078efcff */
[----:B--2---:R-:W-:Y:S01]  /*0240*/  IMAD.WIDE R2, R9, 0x4, R2 ;  /* 0x0000000409027825 */ /* 0x004fe200078e0202 */
[----:B------:R-:W-:-:S02]  /*0250*/  LOP3.LUT R16, R16, R7, RZ, 0xfc, !PT ;  /* 0x0000000710107212 */ /* 0x000fc400078efcff */
[----:B------:R-:W-:Y:S01]  /*0260*/  LOP3.LUT R4, R4, R7, RZ, 0xfc, !PT ;  /* 0x0000000704047212 */ /* 0x000fe200078efcff */
[----:B------:R-:W-:Y:S01]  /*0270*/  IMAD.MOV.U32 R42, RZ, RZ, R2 ;  /* 0x000000ffff2a7224 */ /* 0x000fe200078e0002 */
[----:B------:R-:W-:Y:S02]  /*0280*/  SHF.R.S32.HI R7, RZ, 0x1f, R7 ;  /* 0x0000001fff077819 */ /* 0x000fe40000011407 */
[----:B------:R-:W-:Y:S02]  /*0290*/  LEA R9, P0, R14, UR6, 0x2 ;  /* 0x000000060e097c11 */ /* 0x000fe4000f8010ff */
[----:B------:R-:W-:Y:S02]  /*02a0*/  LEA R10, P1, R6, UR6, 0x2 ;  /* 0x00000006060a7c11 */ /* 0x000fe4000f8210ff */
[----:B------:R-:W-:Y:S02]  /*02b0*/  LEA R11, P2, R16, UR6, 0x2 ;  /* 0x00000006100b7c11 */ /* 0x000fe4000f8410ff */
[----:B------:R-:W-:-:S02]  /*02c0*/  LEA R12, P3, R4, UR6, 0x2 ;  /* 0x00000006040c7c11 */ /* 0x000fc4000f8610ff */
[--C-:B------:R-:W-:Y:S02]  /*02d0*/  LEA.HI.X R14, R14, UR7, R7.reuse, 0x2, P0 ;  /* 0x000000070e0e7c11 */ /* 0x100fe400080f1407 */
[--C-:B------:R-:W-:Y:S02]  /*02e0*/  LEA.HI.X R13, R6, UR7, R7.reuse, 0x2, P1 ;  /* 0x00000007060d7c11 */ /* 0x100fe400088f1407 */
[--C-:B------:R-:W-:Y:S02]  /*02f0*/  LEA.HI.X R16, R16, UR7, R7.reuse, 0x2, P2 ;  /* 0x0000000710107c11 */ /* 0x100fe400090f1407 */
[----:B------:R-:W-:Y:S02]  /*0300*/  LEA.HI.X R15, R4, UR7, R7, 0x2, P3 ;  /* 0x00000007040f7c11 */ /* 0x000fe400098f1407 */
[----:B------:R-:W-:Y:S02]  /*0310*/  MOV R35, R3 ;  /* 0x0000000300237202 */ /* 0x000fe40000000f00 */
[----:B------:R-:W-:-:S02]  /*0320*/  ISETP.GE.AND P0, PT, R0, 0x800, PT ;  /* 0x000008000000780c */ /* 0x000fc40003f06270 */
[C---:B------:R-:W-:Y:S02]  /*0330*/  LEA R31, R47.reuse, UR4, 0x3 ;  /* 0x000000042f1f7c11 */ /* 0x040fe4000f8e18ff */
[----:B------:R-:W-:Y:S02]  /*0340*/  LEA R32, R47, UR4, 0x2 ;  /* 0x000000042f207c11 */ /* 0x000fe4000f8e10ff */
[C---:B------:R-:W-:Y:S02]  /*0350*/  LEA R33, R5.reuse, UR4, 0x3 ;  /* 0x0000000405217c11 */ /* 0x040fe4000f8e18ff */
[----:B------:R-:W-:-:S07]  /*0360*/  LEA R34, R5, UR4, 0x2 ;  /* 0x0000000405227c11 */ /* 0x000fce000f8e10ff */
.L_x_1:
[----:B-1----:R-:W-:Y:S02]  /*0370*/  CS2R R4, SRZ ;  /* 0x0000000000047805 */ /* 0x002fe4000001ff00 */
[----:B------:R-:W-:Y:S02]  /*0380*/  CS2R R6, SRZ ;  /* 0x0000000000067805 */ /* 0x000fe4000001ff00 */
[----:B------:R-:W-:Y:S02]  /*0390*/  MOV R2, R42 ;  /* 0x0000002a00027202 */ /* 0x000fe40000000f00 */
[----:B------:R-:W-:-:S05]  /*03a0*/  MOV R3, R35 ;  /* 0x0000002300037202 */ /* 0x000fca0000000f00 */
[----:B------:R-:W2:Y:S01]  /*03b0*/  @!P0 LDG.E.EF.128 R4, desc[UR8][R2.64] ;  /* 0x0000000802048981 */ /* 0x000ea2000c0e1d00 */
[----:B------:R-:W-:Y:S02]  /*03c0*/  MOV R39, RZ ;  /* 0x000000ff00277202 */ /* 0x000fe40000000f00 */
[----:B------:R-:W-:Y:S02]  /*03d0*/  MOV R40, RZ ;  /* 0x000000ff00287202 */ /* 0x000fe40000000f00 */
[----:B------:R-:W-:Y:S01]  /*03e0*/  MOV R42, RZ ;  /* 0x000000ff002a7202 */ /* 0x000fe20000000f00 */
[----:B------:R-:W-:Y:S01]  /*03f0*/  BAR.SYNC.DEFER_BLOCKING 0x0 ;  /* 0x0000000000007b1d */ /* 0x000fe20000010000 */
[----:B--2---:R-:W-:Y:S02]  /*0400*/  SEL R4, R4, RZ, !P0 ;  /* 0x000000ff04047207 */ /* 0x004fe40004000000 */
[----:B------:R-:W-:Y:S01]  /*0410*/  SEL R36, R5, RZ, !P0 ;  /* 0x000000ff05247207 */ /* 0x000fe20004000000 */
[----:B------:R-:W-:Y:S01]  /*0420*/  @!P0 IMAD.MOV.U32 R5, RZ, RZ, R15 ;  /* 0x000000ffff058224 */ /* 0x000fe200078e000f */
[----:B------:R-:W-:Y:S01]  /*0430*/  SEL R6, R6, RZ, !P0 ;  /* 0x000000ff06067207 */ /* 0x000fe20004000000 */
[----:B------:R1:W-:Y:S01]  /*0440*/  STS [R33], R4 ;  /* 0x0000000421007388 */ /* 0x0003e20000000800 */
[----:B------:R-:W-:Y:S01]  /*0450*/  SEL R38, R7, RZ, !P0 ;  /* 0x000000ff07267207 */ /* 0x000fe20004000000 */
[----:B------:R-:W-:-:S02]  /*0460*/  IMAD.MOV.U32 R7, RZ, RZ, RZ ;  /* 0x000000ffff077224 */ /* 0x000fc400078e00ff */
[----:B------:R-:W-:Y:S04]  /*0470*/  STS [R33+0x8], R36 ;  /* 0x0000082421007388 */ /* 0x000fe80000000800 */
[----:B------:R2:W-:Y:S01]  /*0480*/  STS [R33+0x10], R6 ;  /* 0x0000100621007388 */ /* 0x0005e20000000800 */
[----:B-1----:R-:W-:-:S03]  /*0490*/  @!P0 MOV R4, R12 ;  /* 0x0000000c00048202 */ /* 0x002fc60000000f00 */
[----:B------:R-:W-:Y:S01]  /*04a0*/  STS [R33+0x18], R38 ;  /* 0x0000182621007388 */ /* 0x000fe20000000800 */
[----:B------:R-:W-:Y:S06]  /*04b0*/  BAR.SYNC.DEFER_BLOCKING 0x0 ;  /* 0x0000000000007b1d */ /* 0x000fec0000010000 */
[----:B------:R1:W2:Y:S04]  /*04c0*/  @!P0 LDG.E.EL R7, desc[UR8][R4.64] ;  /* 0x0000000804078981 */ /* 0x0002a8000c2e1900 */
[----:B------:R-:W3:Y:S04]  /*04d0*/  LDS R35, [R31] ;  /* 0x000000001f237984 */ /* 0x000ee80000000800 */
[----:B------:R-:W-:Y:S01]  /*04e0*/  LDS R38, [R31+0x2000] ;  /* 0x002000001f267984 */ /* 0x000fe20000000800 */
[----:B-1----:R-:W-:-:S02]  /*04f0*/  @!P0 MOV R4, R11 ;  /* 0x0000000b00048202 */ /* 0x002fc40000000f00 */
[----:B------:R-:W-:Y:S01]  /*0500*/  @!P0 MOV R5, R16 ;  /* 0x0000001000058202 */ /* 0x000fe20000000f00 */
[----:B------:R-:W-:Y:S04]  /*0510*/  LDS R41, [R31+0x3000] ;  /* 0x003000001f297984 */ /* 0x000fe80000000800 */
[----:B------:R1:W4:Y:S04]  /*0520*/  @!P0 LDG.E.EL R39, desc[UR8][R4.64] ;  /* 0x0000000804278981 */ /* 0x000328000c2e1900 */
[----:B------:R-:W5:Y:S01]  /*0530*/  LDS R37, [R31+0x1000] ;  /* 0x001000001f257984 */ /* 0x000f620000000800 */
[----:B-1----:R-:W-:Y:S01]  /*0540*/  @!P0 MOV R4, R10 ;  /* 0x0000000a00048202 */ /* 0x002fe20000000f00 */
[----:B------:R-:W-:-:S05]  /*0550*/  @!P0 IMAD.MOV.U32 R5, RZ, RZ, R13 ;  /* 0x000000ffff058224 */ /* 0x000fca00078e000d */
[----:B------:R1:W5:Y:S02]  /*0560*/  @!P0 LDG.E.EL R40, desc[UR8][R4.64] ;  /* 0x0000000804288981 */ /* 0x000364000c2e1900 */
[----:B-1----:R-:W-:Y:S02]  /*0570*/  @!P0 MOV R4, R9 ;  /* 0x0000000900048202 */ /* 0x002fe40000000f00 */
[----:B------:R-:W-:-:S05]  /*0580*/  @!P0 MOV R5, R14 ;  /* 0x0000000e00058202 */ /* 0x000fca0000000f00 */
[----:B------:R-:W5:Y:S01]  /*0590*/  @!P0 LDG.E.EL R42, desc[UR8][R4.64] ;  /* 0x00000008042a8981 */ /* 0x000f62000c2e1900 */
[----:B------:R-:W-:Y:S02]  /*05a0*/  ISETP.NE.U32.AND P1, PT, R17, -0x800, PT ;  /* 0xfffff8001100780c */ /* 0x000fe40003f25070 */
[----:B------:R-:W-:Y:S02]  /*05b0*/  CS2R R50, SRZ ;  /* 0x0000000000327805 */ /* 0x000fe4000001ff00 */
[----:B------:R-:W-:Y:S02]  /*05c0*/  MOV R49, RZ ;  /* 0x000000ff00317202 */ /* 0x000fe40000000f00 */
[----:B------:R-:W-:Y:S02]  /*05d0*/  ISETP.NE.AND.EX P1, PT, R18, -0x1, PT, P1 ;  /* 0xffffffff1200780c */ /* 0x000fe40003f25310 */
[----:B------:R-:W-:Y:S02]  /*05e0*/  MOV R52, RZ ;  /* 0x000000ff00347202 */ /* 0x000fe40000000f00 */
[----:B------:R-:W-:-:S02]  /*05f0*/  MOV R43, 0x3f800000 ;  /* 0x3f800000002b7802 */ /* 0x000fc40000000f00 */
[----:B--2---:R-:W-:-:S05]  /*0600*/  SEL R6, R7, RZ, !P0 ;  /* 0x000000ff07067207 */ /* 0x004fca0004000000 */
[----:B---3--:R-:W-:Y:S01]  /*0610*/  FADD R35, R35, R6 ;  /* 0x0000000623237221 */ /* 0x008fe20000000000 */
[----:B----4-:R-:W-:Y:S02]  /*0620*/  SEL R36, R39, RZ, !P0 ;  /* 0x000000ff27247207 */ /* 0x010fe40004000000 */
[----:B------:R-:W-:-:S03]  /*0630*/  MOV R39, 0x3f800000 ;  /* 0x3f80000000277802 */ /* 0x000fc60000000f00 */
[----:B-----5:R-:W-:Y:S01]  /*0640*/  FADD R37, R37, R36 ;  /* 0x0000002425257221 */ /* 0x020fe20000000000 */
[----:B------:R-:W-:-:S03]  /*0650*/  IMAD.MOV.U32 R36, RZ, RZ, 0x3f800000 ;  /* 0x3f800000ff247424 */ /* 0x000fc600078e00ff */
[----:B------:R-:W-:Y:S01]  /*0660*/  IMAD.MOV.U32 R44, RZ, RZ, R37 ;  /* 0x000000ffff2c7224 */ /* 0x000fe200078e0025 */
[----:B------:R-:W-:Y:S02]  /*0670*/  SEL R7, R40, RZ, !P0 ;  /* 0x000000ff28077207 */ /* 0x000fe40004000000 */
[----:B------:R-:W-:-:S03]  /*0680*/  MOV R40, 0x3f800000 ;  /* 0x3f80000000287802 */ /* 0x000fc60000000f00 */
[----:B------:R-:W-:-:S05]  /*0690*/  FADD R38, R38, R7 ;  /* 0x0000000726267221 */ /* 0x000fca0000000000 */
[----:B------:R-:W-:Y:S02]  /*06a0*/  MOV R45, R38 ;  /* 0x00000026002d7202 */ /* 0x000fe40000000f00 */
[----:B------:R-:W-:-:S05]  /*06b0*/  SEL R42, R42, RZ, !P0 ;  /* 0x000000ff2a2a7207 */ /* 0x000fca0004000000 */
[----:B------:R-:W-:Y:S01]  /*06c0*/  FADD R41, R41, R42 ;  /* 0x0000002a29297221 */ /* 0x000fe20000000000 */
[----:B------:R-:W-:-:S04]  /*06d0*/  MOV R42, R35 ;  /* 0x00000023002a7202 */ /* 0x000fc80000000f00 */
[----:B------:R-:W-:Y:S01]  /*06e0*/  MOV R48, R41 ;  /* 0x0000002900307202 */ /* 0x000fe20000000f00 */
[----:B------:R-:W-:Y:S06]  /*06f0*/  @!P1 BRA `(.L_x_0) ;  /* 0x0000000000e09947 */ /* 0x000fec0003800000 */
[----:B------:R-:W-:Y:S01]  /*0700*/  FADD R36, R19, 1 ;  /* 0x3f80000013247421 */ /* 0x000fe20000000000 */
[----:B------:R-:W-:Y:S01]  /*0710*/  FADD R4, R35, -R27 ;  /* 0x8000001b23047221 */ /* 0x000fe20000000000 */
[----:B------:R-:W-:Y:S01]  /*0720*/  FADD R39, R20, 1 ;  /* 0x3f80000014277421 */ /* 0x000fe20000000000 */
[----:B------:R-:W-:Y:S01]  /*0730*/  FADD R43, R22, 1 ;  /* 0x3f800000162b7421 */ /* 0x000fe20000000000 */
[C---:B------:R-:W-:Y:S01]  /*0740*/  FMUL R5, R36.reuse, 0.25 ;  /* 0x3e80000024057820 */ /* 0x040fe20000400000 */
[C---:B------:R-:W-:Y:S01]  /*0750*/  FSETP.GEU.AND P3, PT, |R36|.reuse, 1.175494350822287508e-38, PT ;  /* 0x008000002400780b */ /* 0x040fe20003f6e200 */
[----:B------:R-:W-:Y:S01]  /*0760*/  FMUL R40, R39, 0.25 ;  /* 0x3e80000027287820 */ /* 0x000fe20000400000 */
[----:B------:R-:W-:Y:S01]  /*0770*/  FSETP.GT.AND P2, PT, |R36|, 8.50705917302346158658e+37, PT ;  /* 0x7e8000002400780b */ /* 0x000fe20003f44200 */
[----:B------:R-:W-:Y:S01]  /*0780*/  FMUL R44, R43, 0.25 ;  /* 0x3e8000002b2c7820 */ /* 0x000fe20000400000 */
[----:B------:R-:W-:Y:S01]  /*0790*/  FSETP.GEU.AND P1, PT, |R39|, 1.175494350822287508e-38, PT ;  /* 0x008000002700780b */ /* 0x000fe20003f2e200 */
[----:B------:R-:W-:Y:S01]  /*07a0*/  FADD R52, R38, -R29 ;  /* 0x8000001d26347221 */ /* 0x000fe20000000000 */
[----:B------:R-:W-:Y:S01]  /*07b0*/  FSEL R6, R5, R36, P2 ;  /* 0x0000002405067208 */ /* 0x000fe20001000000 */
[----:B------:R-:W-:Y:S01]  /*07c0*/  FMUL R5, R4, 0.25 ;  /* 0x3e80000004057820 */ /* 0x000fe20000400000 */
[C---:B------:R-:W-:Y:S01]  /*07d0*/  FSETP.GEU.AND P6, PT, |R43|.reuse, 1.175494350822287508e-38, PT ;  /* 0x008000002b00780b */ /* 0x040fe20003fce200 */
[----:B------:R-:W-:Y:S01]  /*07e0*/  FMUL R49, R52, 0.25 ;  /* 0x3e80000034317820 */ /* 0x000fe20000400000 */
[----:B------:R-:W-:-:S02]  /*07f0*/  FSETP.GT.AND P4, PT, |R43|, 8.50705917302346158658e+37, PT ;  /* 0x7e8000002b00780b */ /* 0x000fc40003f84200 */
[----:B------:R-:W-:Y:S01]  /*0800*/  FSEL R5, R5, R4, P2 ;  /* 0x0000000405057208 */ /* 0x000fe20001000000 */
[----:B------:R-:W-:Y:S01]  /*0810*/  @!P3 FMUL R6, R6, 16777216 ;  /* 0x4b8000000606b820 */ /* 0x000fe20000400000 */
[----:B------:R-:W-:Y:S02]  /*0820*/  FSETP.GT.AND P2, PT, |R39|, 8.50705917302346158658e+37, PT ;  /* 0x7e8000002700780b */ /* 0x000fe40003f44200 */
[----:B------:R-:W-:Y:S01]  /*0830*/  FSEL R51, R44, R43, P4 ;  /* 0x0000002b2c337208 */ /* 0x000fe20002000000 */
[----:B------:R-:W-:Y:S01]  /*0840*/  @!P3 FMUL R5, R5, 16777216 ;  /* 0x4b8000000505b820 */ /* 0x000fe20000400000 */
[----:B------:R-:W-:Y:S01]  /*0850*/  FSEL R7, R40, R39, P2 ;  /* 0x0000002728077208 */ /* 0x000fe20001000000 */
[----:B------:R-:W1:Y:S01]  /*0860*/  MUFU.RCP R6, R6 ;  /* 0x0000000600067308 */ /* 0x000e620000001000 */
[----:B------:R-:W-:Y:S01]  /*0870*/  FADD R40, R21, 1 ;  /* 0x3f80000015287421 */ /* 0x000fe20000000000 */
[----:B------:R-:W-:Y:S02]  /*0880*/  @!P6 FMUL R51, R51, 16777216 ;  /* 0x4b8000003333e820 */ /* 0x000fe40000400000 */
[----:B------:R-:W-:Y:S01]  /*0890*/  @!P1 FMUL R7, R7, 16777216 ;  /* 0x4b80000007079820 */ /* 0x000fe20000400000 */
[C---:B------:R-:W-:Y:S01]  /*08a0*/  FMUL R45, R40.reuse, 0.25 ;  /* 0x3e800000282d7820 */ /* 0x040fe20000400000 */
[----:B------:R-:W-:-:S02]  /*08b0*/  FSETP.GEU.AND P5, PT, |R40|, 1.175494350822287508e-38, PT ;  /* 0x008000002800780b */ /* 0x000fc40003fae200 */
[----:B------:R-:W-:Y:S01]  /*08c0*/  FSETP.GT.AND P3, PT, |R40|, 8.50705917302346158658e+37, PT ;  /* 0x7e8000002800780b */ /* 0x000fe20003f64200 */
[----:B------:R-:W-:Y:S03]  /*08d0*/  MUFU.RCP R51, R51 ;  /* 0x0000003300337308 */ /* 0x000fe60000001000 */
[----:B------:R-:W-:Y:S02]  /*08e0*/  FSEL R45, R45, R40, P3 ;  /* 0x000000282d2d7208 */ /* 0x000fe40001800000 */
[----:B------:R-:W-:Y:S01]  /*08f0*/  FSEL R49, R49, R52, P3 ;  /* 0x0000003431317208 */ /* 0x000fe20001800000 */
[----:B-1----:R-:W-:Y:S01]  /*0900*/  FFMA R42, R6, R5, R27 ;  /* 0x00000005062a7223 */ /* 0x002fe2000000001b */
[----:B------:R-:W-:Y:S01]  /*0910*/  FADD R5, R37, -R28 ;  /* 0x8000001c25057221 */ /* 0x000fe20000000000 */
[----:B------:R-:W1:Y:S02]  /*0920*/  MUFU.RCP R7, R7 ;  /* 0x0000000700077308 */ /* 0x000e640000001000 */
[----:B------:R-:W-:Y:S01]  /*0930*/  @!P5 FMUL R45, R45, 16777216 ;  /* 0x4b8000002d2dd820 */ /* 0x000fe20000400000 */
[----:B------:R-:W-:Y:S01]  /*0940*/  FMUL R6, R5, 0.25 ;  /* 0x3e80000005067820 */ /* 0x000fe20000400000 */
[----:B------:R-:W-:Y:S01]  /*0950*/  @!P5 FMUL R49, R49, 16777216 ;  /* 0x4b8000003131d820 */ /* 0x000fe20000400000 */
[----:B------:R-:W-:-:S03]  /*0960*/  FADD R50, R35, -R42 ;  /* 0x8000002a23327221 */ /* 0x000fc60000000000 */
[----:B------:R-:W-:Y:S01]  /*0970*/  FSEL R6, R6, R5, P2 ;  /* 0x0000000506067208 */ /* 0x000fe20001000000 */
[----:B------:R-:W2:Y:S01]  /*0980*/  MUFU.RCP R48, R45 ;  /* 0x0000002d00307308 */ /* 0x000ea20000001000 */
[----:B------:R-:W-:-:S03]  /*0990*/  FFMA R50, R4, R50, R23 ;  /* 0x0000003204327223 */ /* 0x000fc60000000017 */
[----:B------:R-:W-:-:S04]  /*09a0*/  @!P1 FMUL R6, R6, 16777216 ;  /* 0x4b80000006069820 */ /* 0x000fc80000400000 */
[----:B-1----:R-:W-:Y:S01]  /*09b0*/  FFMA R44, R7, R6, R28 ;  /* 0x00000006072c7223 */ /* 0x002fe2000000001c */
[----:B------:R-:W-:-:S04]  /*09c0*/  FADD R7, R41, -R30 ;  /* 0x8000001e29077221 */ /* 0x000fc80000000000 */
[----:B------:R-:W-:Y:S01]  /*09d0*/  FMUL R6, R7, 0.25 ;  /* 0x3e80000007067820 */ /* 0x000fe20000400000 */
[----:B--2---:R-:W-:Y:S01]  /*09e0*/  FFMA R45, R48, R49, R29 ;  /* 0x00000031302d7223 */ /* 0x004fe2000000001d */
[----:B------:R-:W-:-:S03]  /*09f0*/  FADD R49, R37, -R44 ;  /* 0x8000002c25317221 */ /* 0x000fc60000000000 */
[----:B------:R-:W-:Y:S01]  /*0a00*/  FSEL R6, R6, R7, P4 ;  /* 0x0000000706067208 */ /* 0x000fe20002000000 */
[----:B------:R-:W-:Y:S01]  /*0a10*/  FADD R4, R38, -R45 ;  /* 0x8000002d26047221 */ /* 0x000fe20000000000 */
[----:B------:R-:W-:-:S03]  /*0a20*/  FFMA R49, R5, R49, R24 ;  /* 0x0000003105317223 */ /* 0x000fc60000000018 */
[----:B------:R-:W-:Y:S01]  /*0a30*/  @!P6 FMUL R6, R6, 16777216 ;  /* 0x4b8000000606e820 */ /* 0x000fe20000400000 */
[----:B------:R-:W-:-:S03]  /*0a40*/  FFMA R52, R52, R4, R25 ;  /* 0x0000000434347223 */ /* 0x000fc60000000019 */
[----:B------:R-:W-:-:S04]  /*0a50*/  FFMA R48, R51, R6, R30 ;  /* 0x0000000633307223 */ /* 0x000fc8000000001e */
[----:B------:R-:W-:-:S04]  /*0a60*/  FADD R51, R41, -R48 ;  /* 0x8000003029337221 */ /* 0x000fc80000000000 */
[----:B------:R-:W-:-:S07]  /*0a70*/  FFMA R51, R7, R51, R26 ;  /* 0x0000003307337223 */ /* 0x000fce000000001a */
.L_x_0:
[----:B------:R-:W-:Y:S01]  /*0a80*/  BAR.SYNC.DEFER_BLOCKING 0x0 ;  /* 0x0000000000007b1d */ /* 0x000fe20000010000 */
[----:B------:R-:W-:Y:S02]  /*0a90*/  FSEL R27, R42, R27, !P0 ;  /* 0x0000001b2a1b7208 */ /* 0x000fe40004000000 */
[----:B------:R-:W-:Y:S02]  /*0aa0*/  IADD3 R42, P1, R2, 0x2000, RZ ;  /* 0x00002000022a7810 */ /* 0x000fe40007f3e0ff */
[----:B------:R-:W-:Y:S02]  /*0ab0*/  IADD3 R9, P2, R9, 0x20, RZ ;  /* 0x0000002009097810 */ /* 0x000fe40007f5e0ff */
[----:B------:R-:W-:Y:S02]  /*0ac0*/  IADD3 R10, P3, R10, 0x20, RZ ;  /* 0x000000200a0a7810 */ /* 0x000fe40007f7e0ff */
[----:B------:R-:W-:Y:S01]  /*0ad0*/  IADD3 R11, P4, R11, 0x20, RZ ;  /* 0x000000200b0b7810 */ /* 0x000fe20007f9e0ff */
[----:B------:R-:W-:Y:S01]  /*0ae0*/  IMAD.X R14, RZ, RZ, R14, P2 ;  /* 0x000000ffff0e7224 */ /* 0x000fe200010e060e */
[----:B------:R-:W-:-:S02]  /*0af0*/  IADD3 R12, P5, R12, 0x20, RZ ;  /* 0x000000200c0c7810 */ /* 0x000fc40007fbe0ff */
[----:B------:R-:W-:Y:S02]  /*0b00*/  FSEL R28, R44, R28, !P0 ;  /* 0x0000001c2c1c7208 */ /* 0x000fe40004000000 */
[----:B------:R-:W-:Y:S02]  /*0b10*/  FSEL R29, R45, R29, !P0 ;  /* 0x0000001d2d1d7208 */ /* 0x000fe40004000000 */
[----:B------:R-:W-:Y:S02]  /*0b20*/  FSEL R30, R48, R30, !P0 ;  /* 0x0000001e301e7208 */ /* 0x000fe40004000000 */
[----:B------:R-:W-:Y:S02]  /*0b30*/  FSEL R23, R50, R23, !P0 ;  /* 0x0000001732177208 */ /* 0x000fe40004000000 */
[----:B------:R-:W-:Y:S02]  /*0b40*/  FSEL R24, R49, R24, !P0 ;  /* 0x0000001831187208 */ /* 0x000fe40004000000 */
[----:B------:R-:W-:Y:S01]  /*0b50*/  FSEL R25, R52, R25, !P0 ;  /* 0x0000001934197208 */ /* 0x000fe20004000000 */
[----:B------:R1:W-:Y:S01]  /*0b60*/  STS [R32], R35 ;  /* 0x0000002320007388 */ /* 0x0003e20000000800 */
[----:B------:R-:W-:-:S02]  /*0b70*/  FSEL R26, R51, R26, !P0 ;  /* 0x0000001a331a7208 */ /* 0x000fc40004000000 */
[----:B------:R-:W-:Y:S01]  /*0b80*/  FSEL R19, R36, R19, !P0 ;  /* 0x0000001324137208 */ /* 0x000fe20004000000 */
[----:B------:R-:W-:Y:S01]  /*0b90*/  STS [R32+0x800], R37 ;  /* 0x0008002520007388 */ /* 0x000fe20000000800 */
[----:B------:R-:W-:Y:S02]  /*0ba0*/  FSEL R20, R39, R20, !P0 ;  /* 0x0000001427147208 */ /* 0x000fe40004000000 */
[----:B------:R-:W-:Y:S01]  /*0bb0*/  FSEL R21, R40, R21, !P0 ;  /* 0x0000001528157208 */ /* 0x000fe20004000000 */
[----:B------:R-:W-:Y:S01]  /*0bc0*/  STS [R32+0x1000], R38 ;  /* 0x0010002620007388 */ /* 0x000fe20000000800 */
[----:B------:R-:W-:Y:S02]  /*0bd0*/  FSEL R22, R43, R22, !P0 ;  /* 0x000000162b167208 */ /* 0x000fe40004000000 */
[----:B-1----:R-:W-:Y:S01]  /*0be0*/  IADD3.X R35, RZ, R3, RZ, P1, !PT ;  /* 0x00000003ff237210 */ /* 0x002fe20000ffe4ff */
[----:B------:R-:W-:Y:S01]  /*0bf0*/  STS [R32+0x1800], R41 ;  /* 0x0018002920007388 */ /* 0x000fe20000000800 */
[----:B------:R-:W-:Y:S01]  /*0c00*/  BAR.SYNC.DEFER_BLOCKING 0x0 ;  /* 0x0000000000007b1d */ /* 0x000fe20000010000 */
[----:B------:R-:W-:-:S02]  /*0c10*/  IADD3 R17, P1, R17, 0x800, RZ ;  /* 0x0000080011117810 */ /* 0x000fc40007f3e0ff */
[----:B------:R-:W-:Y:S02]  /*0c20*/  IADD3.X R13, RZ, R13, RZ, P3, !PT ;  /* 0x0000000dff0d7210 */ /* 0x000fe40001ffe4ff */
[----:B------:R-:W-:Y:S02]  /*0c30*/  IADD3.X R18, RZ, R18, RZ, P1, !PT ;  /* 0x00000012ff127210 */ /* 0x000fe40000ffe4ff */
[----:B------:R-:W-:Y:S02]  /*0c40*/  ISETP.GE.U32.AND P1, PT, R17, 0x3800, PT ;  /* 0x000038001100780c */ /* 0x000fe40003f26070 */
[----:B------:R-:W-:Y:S02]  /*0c50*/  IADD3.X R16, RZ, R16, RZ, P4, !PT ;  /* 0x00000010ff107210 */ /* 0x000fe400027fe4ff */
[----:B------:R-:W-:Y:S02]  /*0c60*/  ISETP.GE.U32.AND.EX P1, PT, R18, RZ, PT, P1 ;  /* 0x000000ff1200720c */ /* 0x000fe40003f26110 */
[----:B------:R-:W-:Y:S01]  /*0c70*/  IADD3.X R15, RZ, R15, RZ, P5, !PT ;  /* 0x0000000fff0f7210 */ /* 0x000fe20002ffe4ff */
[----:B------:R-:W1:Y:S04]  /*0c80*/  LDS.128 R4, [R34] ;  /* 0x0000000022047984 */ /* 0x000e680000000c00 */
[----:B-1----:R1:W-:Y:S06]  /*0c90*/  @!P0 STG.E.128 desc[UR8][R2.64], R4 ;  /* 0x0000000402008986 */ /* 0x0023ec000c101d08 */
[----:B------:R-:W-:Y:S05]  /*0ca0*/  @!P1 BRA `(.L_x_1) ;  /* 0xfffffff400b09947 */ /* 0x000fea000383ffff */
[----:B------:R-:W-:Y:S01]  /*0cb0*/  FADD R10, R19, R20 ;  /* 0x00000014130a7221 */ /* 0x000fe20000000000 */
[----:B------:R-:W-:Y:S01]  /*0cc0*/  FMUL R9, R20, 0.25 ;  /* 0x3e80000014097820 */ /* 0x000fe20000400000 */
[----:B------:R-:W-:Y:S01]  /*0cd0*/  FADD R28, -R27, R28 ;  /* 0x0000001c1b1c7221 */ /* 0x000fe20000000100 */
[----:B------:R-:W-:Y:S01]  /*0ce0*/  FMUL R15, R22, 0.25 ;  /* 0x3e800000160f7820 */ /* 0x000fe20000400000 */
[C---:B-1----:R-:W-:Y:S01]  /*0cf0*/  FMUL R7, R10.reuse, 0.25 ;  /* 0x3e8000000a077820 */ /* 0x042fe20000400000 */
[----:B------:R-:W-:Y:S01]  /*0d00*/  BAR.SYNC.DEFER_BLOCKING 0x0 ;  /* 0x0000000000007b1d */ /* 0x000fe20000010000 */
[C---:B------:R-:W-:Y:S01]  /*0d10*/  FSETP.GEU.AND P5, PT, |R10|.reuse, 1.175494350822287508e-38, PT ;  /* 0x008000000a00780b */ /* 0x040fe20003fae200 */
[----:B------:R-:W-:Y:S01]  /*0d20*/  FADD R3, R21, R10 ;  /* 0x0000000a15037221 */ /* 0x000fe20000000000 */
[----:B------:R-:W-:Y:S01]  /*0d30*/  FSETP.GT.AND P3, PT, |R10|, 8.50705917302346158658e+37, PT ;  /* 0x7e8000000a00780b */ /* 0x000fe20003f64200 */
[----:B------:R-:W-:Y:S01]  /*0d40*/  FADD R24, R23, R24 ;  /* 0x0000001817187221 */ /* 0x000fe20000000000 */
[----:B------:R-:W-:Y:S01]  /*0d50*/  ISETP.EQ.AND P0, PT, R47, RZ, !P0 ;  /* 0x000000ff2f00720c */ /* 0x000fe20004702270 */
[----:B------:R-:W-:Y:S01]  /*0d60*/  FMUL R12, R3, 0.25 ;  /* 0x3e800000030c7820 */ /* 0x000fe20000400000 */
[----:B------:R-:W-:Y:S01]  /*0d70*/  FSEL R7, R7, R10, P3 ;  /* 0x0000000a07077208 */ /* 0x000fe20001800000 */
[----:B------:R-:W-:Y:S01]  /*0d80*/  FADD R2, R22, R3 ;  /* 0x0000000316027221 */ /* 0x000fe20000000000 */
[C---:B------:R-:W-:Y:S01]  /*0d90*/  FSETP.GEU.AND P1, PT, |R3|.reuse, 1.175494350822287508e-38, PT ;  /* 0x008000000300780b */ /* 0x040fe20003f2e200 */
[----:B------:R-:W1:Y:S01]  /*0da0*/  S2UR UR6, SR_CgaCtaId ;  /* 0x00000000000679c3 */ /* 0x000e620000008800 */
[----:B------:R-:W-:Y:S01]  /*0db0*/  FSETP.GT.AND P4, PT, |R3|, 8.50705917302346158658e+37, PT ;  /* 0x7e8000000300780b */ /* 0x000fe20003f84200 */
[C---:B------:R-:W-:Y:S01]  /*0dc0*/  FMUL R13, R2.reuse, 0.25 ;  /* 0x3e800000020d7820 */ /* 0x040fe20000400000 */
[----:B------:R-:W-:Y:S01]  /*0dd0*/  FSETP.GEU.AND P2, PT, |R2|, 1.175494350822287508e-38, PT ;  /* 0x008000000200780b */ /* 0x000fe20003f4e200 */
[----:B------:R-:W-:Y:S01]  /*0de0*/  @!P5 FMUL R7, R7, 16777216 ;  /* 0x4b8000000707d820 */ /* 0x000fe20000400000 */
[----:B------:R-:W-:Y:S01]  /*0df0*/  FSEL R11, R12, R3, P4 ;  /* 0x000000030c0b7208 */ /* 0x000fe20002000000 */
[----:B------:R-:W-:Y:S01]  /*0e00*/  FMUL R12, R21, 0.25 ;  /* 0x3e800000150c7820 */ /* 0x000fe20000400000 */
[----:B------:R-:W-:Y:S01]  /*0e10*/  FSEL R20, R9, R20, P3 ;  /* 0x0000001409147208 */ /* 0x000fe20001800000 */
[----:B------:R-:W-:Y:S01]  /*0e20*/  UMOV UR5, 0x400 ;  /* 0x0000040000057882 */ /* 0x000fe20000000000 */
[----:B------:R-:W-:Y:S01]  /*0e30*/  FSETP.GT.AND P3, PT, |R2|, 8.50705917302346158658e+37, PT ;  /* 0x7e8000000200780b */ /* 0x000fe20003f64200 */
[----:B------:R-:W2:Y:S01]  /*0e40*/  MUFU.RCP R7, R7 ;  /* 0x0000000700077308 */ /* 0x000ea20000001000 */
[----:B------:R-:W-:Y:S01]  /*0e50*/  FSEL R14, R12, R21, P4 ;  /* 0x000000150c0e7208 */ /* 0x000fe20002000000 */
[----:B------:R-:W-:Y:S01]  /*0e60*/  @!P1 FMUL R11, R11, 16777216 ;  /* 0x4b8000000b0b9820 */ /* 0x000fe20000400000 */
[----:B------:R-:W-:Y:S01]  /*0e70*/  FSEL R9, R13, R2, P3 ;  /* 0x000000020d097208 */ /* 0x000fe20001800000 */
[----:B------:R-:W-:Y:S01]  /*0e80*/  @!P5 FMUL R20, R20, 16777216 ;  /* 0x4b8000001414d820 */ /* 0x000fe20000400000 */
[----:B------:R-:W-:Y:S01]  /*0e90*/  FSETP.NEU.AND P4, PT, R10, RZ, PT ;  /* 0x000000ff0a00720b */ /* 0x000fe20003f8d000 */
[----:B------:R-:W-:Y:S01]  /*0ea0*/  FMUL R12, R28, R28 ;  /* 0x0000001c1c0c7220 */ /* 0x000fe20000400000 */
[----:B------:R-:W-:Y:S01]  /*0eb0*/  @!P1 FMUL R14, R14, 16777216 ;  /* 0x4b8000000e0e9820 */ /* 0x000fe20000400000 */
[----:B------:R-:W3:Y:S01]  /*0ec0*/  MUFU.RCP R11, R11 ;  /* 0x0000000b000b7308 */ /* 0x000ee20000001000 */
[----:B------:R-:W-:Y:S01]  /*0ed0*/  @!P2 FMUL R9, R9, 16777216 ;  /* 0x4b8000000909a820 */ /* 0x000fe20000400000 */
[----:B------:R-:W-:Y:S01]  /*0ee0*/  FMUL R12, R19, R12 ;  /* 0x0000000c130c7220 */ /* 0x000fe20000400000 */
[----:B------:R-:W-:-:S02]  /*0ef0*/  FSEL R22, R15, R22, P3 ;  /* 0x000000160f167208 */ /* 0x000fc40001800000 */
[----:B------:R-:W-:Y:S01]  /*0f00*/  FSETP.NEU.AND P1, PT, R3, RZ, PT ;  /* 0x000000ff0300720b */ /* 0x000fe20003f2d000 */
[----:B-1----:R-:W-:Y:S01]  /*0f10*/  UPRMT UR5, UR6, 0x654, UR5 ;  /* 0x0000065406057896 */ /* 0x002fe20008000005 */
[----:B--2---:R-:W-:Y:S01]  /*0f20*/  FMUL R7, R7, R20 ;  /* 0x0000001407077220 */ /* 0x004fe20000400000 */
[----:B------:R-:W1:Y:S01]  /*0f30*/  MUFU.RCP R9, R9 ;  /* 0x0000000900097308 */ /* 0x000e620000001000 */
[----:B------:R-:W-:Y:S01]  /*0f40*/  @!P2 FMUL R22, R22, 16777216 ;  /* 0x4b8000001616a820 */ /* 0x000fe20000400000 */
[----:B------:R-:W-:Y:S02]  /*0f50*/  FSETP.NEU.AND P2, PT, R2, RZ, PT ;  /* 0x000000ff0200720b */ /* 0x000fe40003f4d000 */
[----:B------:R-:W-:Y:S01]  /*0f60*/  FSEL R7, R7, RZ, P4 ;  /* 0x000000ff07077208 */ /* 0x000fe20002000000 */
[----:B---3--:R-:W-:-:S04]  /*0f70*/  FMUL R11, R11, R14 ;  /* 0x0000000e0b0b7220 */ /* 0x008fc80000400000 */
[----:B------:R-:W-:Y:S01]  /*0f80*/  FFMA R28, R28, R7, R27 ;  /* 0x000000071c1c7223 */ /* 0x000fe2000000001b */
[----:B------:R-:W-:Y:S01]  /*0f90*/  FFMA R12, R7, R12, R24 ;  /* 0x0000000c070c7223 */ /* 0x000fe20000000018 */
[----:B------:R-:W-:Y:S01]  /*0fa0*/  FADD R7, R2, R2 ;  /* 0x0000000202077221 */ /* 0x000fe20000000000 */
[----:B------:R-:W-:Y:S01]  /*0fb0*/  FSEL R11, R11, RZ, P1 ;  /* 0x000000ff0b0b7208 */ /* 0x000fe20000800000 */
[----:B------:R-:W-:Y:S01]  /*0fc0*/  FADD R29, R29, -R28 ;  /* 0x8000001c1d1d7221 */ /* 0x000fe20000000000 */
[----:B------:R-:W-:Y:S01]  /*0fd0*/  FADD R12, R25, R12 ;  /* 0x0000000c190c7221 */ /* 0x000fe20000000000 */
[----:B-1----:R-:W-:Y:S01]  /*0fe0*/  FMUL R22, R9, R22 ;  /* 0x0000001609167220 */ /* 0x002fe20000400000 */
[----:B------:R-:W-:Y:S01]  /*0ff0*/  FSETP.GEU.AND P3, PT, |R7|, 1.175494350822287508e-38, PT ;  /* 0x008000000700780b */ /* 0x000fe20003f6e200 */
[C---:B------:R-:W-:Y:S01]  /*1000*/  FMUL R9, R29.reuse, R29 ;  /* 0x0000001d1d097220 */ /* 0x040fe20000400000 */
[----:B------:R-:W-:Y:S01]  /*1010*/  FFMA R29, R29, R11, R28 ;  /* 0x0000000b1d1d7223 */ /* 0x000fe2000000001c */
[C---:B------:R-:W-:Y:S01]  /*1020*/  FMUL R14, R7.reuse, 0.25 ;  /* 0x3e800000070e7820 */ /* 0x040fe20000400000 */
[----:B------:R-:W-:Y:S01]  /*1030*/  FSETP.GT.AND P1, PT, |R7|, 8.50705917302346158658e+37, PT ;  /* 0x7e8000000700780b */ /* 0x000fe20003f24200 */
[----:B------:R-:W-:Y:S01]  /*1040*/  FMUL R9, R10, R9 ;  /* 0x000000090a097220 */ /* 0x000fe20000400000 */
[----:B------:R-:W-:Y:S01]  /*1050*/  FSEL R22, R22, RZ, P2 ;  /* 0x000000ff16167208 */ /* 0x000fe20001000000 */
[--C-:B------:R-:W-:Y:S01]  /*1060*/  FADD R30, R30, -R29.reuse ;  /* 0x8000001d1e1e7221 */ /* 0x100fe20000000000 */
[----:B------:R-:W-:Y:S01]  /*1070*/  FSEL R15, R14, R7, P1 ;  /* 0x000000070e0f7208 */ /* 0x000fe20000800000 */
[----:B------:R-:W-:Y:S01]  /*1080*/  FFMA R9, R11, R9, R12 ;  /* 0x000000090b097223 */ /* 0x000fe2000000000c */
[----:B------:R-:W-:Y:S01]  /*1090*/  FSEL R16, R13, R2, P1 ;  /* 0x000000020d107208 */ /* 0x000fe20000800000 */
[C---:B------:R-:W-:Y:S01]  /*10a0*/  FFMA R29, R30.reuse, R22, R29 ;  /* 0x000000161e1d7223 */ /* 0x040fe2000000001d */
[----:B------:R-:W-:Y:S01]  /*10b0*/  FMUL R30, R30, R30 ;  /* 0x0000001e1e1e7220 */ /* 0x000fe20000400000 */
[----:B------:R-:W-:Y:S01]  /*10c0*/  @!P3 FMUL R15, R15, 16777216 ;  /* 0x4b8000000f0fb820 */ /* 0x000fe20000400000 */
[----:B------:R-:W-:Y:S01]  /*10d0*/  FADD R9, R26, R9 ;  /* 0x000000091a097221 */ /* 0x000fe20000000000 */
[----:B------:R-:W-:Y:S01]  /*10e0*/  FADD R11, R7, R7 ;  /* 0x00000007070b7221 */ /* 0x000fe20000000000 */
[----:B------:R-:W1:Y:S01]  /*10f0*/  SHFL.BFLY PT, R10, R29, 0x10, 0x1f ;  /* 0x0e001f001d0a7f89 */ /* 0x000e6200000e0000 */
[----:B------:R-:W-:Y:S01]  /*1100*/  FMUL R30, R3, R30 ;  /* 0x0000001e031e7220 */ /* 0x000fe20000400000 */
[----:B------:R-:W-:Y:S01]  /*1110*/  @!P3 FMUL R16, R16, 16777216 ;  /* 0x4b8000001010b820 */ /* 0x000fe20000400000 */
[----:B------:R-:W2:Y:S01]  /*1120*/  MUFU.RCP R15, R15 ;  /* 0x0000000f000f7308 */ /* 0x000ea20000001000 */
[----:B------:R-:W-:Y:S01]  /*1130*/  FSETP.GEU.AND P3, PT, |R11|, 1.175494350822287508e-38, PT ;  /* 0x008000000b00780b */ /* 0x000fe20003f6e200 */
[----:B------:R-:W-:Y:S01]  /*1140*/  FFMA R9, R22, R30, R9 ;  /* 0x0000001e16097223 */ /* 0x000fe20000000009 */
[----:B------:R-:W-:Y:S01]  /*1150*/  FSETP.NEU.AND P2, PT, R7, RZ, PT ;  /* 0x000000ff0700720b */ /* 0x000fe20003f4d000 */
[C---:B------:R-:W-:Y:S01]  /*1160*/  FMUL R18, R11.reuse, 0.25 ;  /* 0x3e8000000b127820 */ /* 0x040fe20000400000 */
[----:B------:R-:W-:-:S02]  /*1170*/  FSETP.GT.AND P1, PT, |R11|, 8.50705917302346158658e+37, PT ;  /* 0x7e8000000b00780b */ /* 0x000fc40003f24200 */
[----:B------:R-:W3:Y:S02]  /*1180*/  SHFL.BFLY PT, R12, R9, 0x10, 0x1f ;  /* 0x0e001f00090c7f89 */ /* 0x000ee400000e0000 */
[----:B------:R-:W-:Y:S02]  /*1190*/  FSEL R13, R18, R11, P1 ;  /* 0x0000000b120d7208 */ /* 0x000fe40000800000 */
[----:B------:R-:W-:-:S03]  /*11a0*/  FSEL R14, R14, R7, P1 ;  /* 0x000000070e0e7208 */ /* 0x000fc60000800000 */
[----:B------:R-:W-:Y:S01]  /*11b0*/  @!P3 FMUL R13, R13, 16777216 ;  /* 0x4b8000000d0db820 */ /* 0x000fe20000400000 */
[----:B--2---:R-:W-:Y:S01]  /*11c0*/  FMUL R16, R15, R16 ;  /* 0x000000100f107220 */ /* 0x004fe20000400000 */
[----:B------:R-:W-:-:S04]  /*11d0*/  @!P3 FMUL R14, R14, 16777216 ;  /* 0x4b8000000e0eb820 */ /* 0x000fc80000400000 */
[----:B------:R-:W-:Y:S01]  /*11e0*/  FSEL R16, R16, RZ, P2 ;  /* 0x000000ff10107208 */ /* 0x000fe20001000000 */
[----:B-1----:R-:W-:Y:S01]  /*11f0*/  FADD R10, -R29, R10 ;  /* 0x0000000a1d0a7221 */ /* 0x002fe20000000100 */
[----:B------:R-:W1:Y:S01]  /*1200*/  MUFU.RCP R13, R13 ;  /* 0x0000000d000d7308 */ /* 0x000e620000001000 */
[----:B------:R-:W-:Y:S02]  /*1210*/  FSETP.NEU.AND P2, PT, R11, RZ, PT ;  /* 0x000000ff0b00720b */ /* 0x000fe40003f4d000 */
[C---:B------:R-:W-:Y:S01]  /*1220*/  FFMA R29, R10.reuse, R16, R29 ;  /* 0x000000100a1d7223 */ /* 0x040fe2000000001d */
[----:B------:R-:W-:-:S04]  /*1230*/  FMUL R3, R10, R10 ;  /* 0x0000000a0a037220 */ /* 0x000fc80000400000 */
[----:B------:R-:W-:Y:S01]  /*1240*/  FMUL R3, R2, R3 ;  /* 0x0000000302037220 */ /* 0x000fe20000400000 */
[----:B---3--:R-:W-:Y:S01]  /*1250*/  FADD R9, R9, R12 ;  /* 0x0000000c09097221 */ /* 0x008fe20000000000 */
[----:B------:R-:W2:Y:S03]  /*1260*/  SHFL.BFLY PT, R2, R29, 0x8, 0x1f ;  /* 0x0d001f001d027f89 */ /* 0x000ea600000e0000 */
[----:B------:R-:W-:Y:S01]  /*1270*/  FFMA R3, R16, R3, R9 ;  /* 0x0000000310037223 */ /* 0x000fe20000000009 */
[----:B------:R-:W-:Y:S01]  /*1280*/  FADD R9, R11, R11 ;  /* 0x0000000b0b097221 */ /* 0x000fe20000000000 */
[----:B-1----:R-:W-:-:S03]  /*1290*/  FMUL R14, R13, R14 ;  /* 0x0000000e0d0e7220 */ /* 0x002fc60000400000 */
[----:B------:R-:W1:Y:S01]  /*12a0*/  SHFL.BFLY PT, R10, R3, 0x8, 0x1f ;  /* 0x0d001f00030a7f89 */ /* 0x000e6200000e0000 */
[C---:B------:R-:W-:Y:S01]  /*12b0*/  FSETP.GEU.AND P3, PT, |R9|.reuse, 1.175494350822287508e-38, PT ;  /* 0x008000000900780b */ /* 0x040fe20003f6e200 */
[C---:B------:R-:W-:Y:S01]  /*12c0*/  FMUL R16, R9.reuse, 0.25 ;  /* 0x3e80000009107820 */ /* 0x040fe20000400000 */
[C---:B------:R-:W-:Y:S02]  /*12d0*/  FSETP.GT.AND P1, PT, |R9|.reuse, 8.50705917302346158658e+37, PT ;  /* 0x7e8000000900780b */ /* 0x040fe40003f24200 */
[----:B------:R-:W-:Y:S02]  /*12e0*/  FSEL R14, R14, RZ, P2 ;  /* 0x000000ff0e0e7208 */ /* 0x000fe40001000000 */
[----:B------:R-:W-:Y:S02]  /*12f0*/  FSEL R13, R16, R9, P1 ;  /* 0x00000009100d7208 */ /* 0x000fe40000800000 */
[----:B------:R-:W-:Y:S02]  /*1300*/  FSEL R18, R18, R11, P1 ;  /* 0x0000000b12127208 */ /* 0x000fe40000800000 */
[----:B------:R-:W-:-:S03]  /*1310*/  FSETP.NEU.AND P2, PT, R9, RZ, PT ;  /* 0x000000ff0900720b */ /* 0x000fc60003f4d000 */
[----:B------:R-:W-:Y:S01]  /*1320*/  @!P3 FMUL R13, R13, 16777216 ;  /* 0x4b8000000d0db820 */ /* 0x000fe20000400000 */
[----:B------:R-:W-:Y:S01]  /*1330*/  @!P3 FMUL R18, R18, 16777216 ;  /* 0x4b8000001212b820 */ /* 0x000fe20000400000 */
[----:B--2---:R-:W-:-:S04]  /*1340*/  FADD R2, -R29, R2 ;  /* 0x000000021d027221 */ /* 0x004fc80000000100 */
[C---:B------:R-:W-:Y:S01]  /*1350*/  FFMA R29, R2.reuse, R14, R29 ;  /* 0x0000000e021d7223 */ /* 0x040fe2000000001d */
[----:B------:R-:W-:Y:S01]  /*1360*/  FMUL R2, R2, R2 ;  /* 0x0000000202027220 */ /* 0x000fe20000400000 */
[----:B------:R-:W2:Y:S01]  /*1370*/  MUFU.RCP R13, R13 ;  /* 0x0000000d000d7308 */ /* 0x000ea20000001000 */
[----:B-1----:R-:W-:Y:S02]  /*1380*/  FADD R3, R3, R10 ;  /* 0x0000000a03037221 */ /* 0x002fe40000000000 */
[----:B------:R-:W1:Y:S01]  /*1390*/  SHFL.BFLY PT, R12, R29, 0x4, 0x1f ;  /* 0x0c801f001d0c7f89 */ /* 0x000e6200000e0000 */
[----:B------:R-:W-:-:S04]  /*13a0*/  FMUL R2, R7, R2 ;  /* 0x0000000207027220 */ /* 0x000fc80000400000 */
[----:B------:R-:W-:Y:S01]  /*13b0*/  FFMA R2, R14, R2, R3 ;  /* 0x000000020e027223 */ /* 0x000fe20000000003 */
[----:B------:R-:W-:-:S04]  /*13c0*/  FADD R14, R9, R9 ;  /* 0x00000009090e7221 */ /* 0x000fc80000000000 */
[----:B------:R-:W3:Y:S01]  /*13d0*/  SHFL.BFLY PT, R3, R2, 0x4, 0x1f ;  /* 0x0c801f0002037f89 */ /* 0x000ee200000e0000 */
[C---:B------:R-:W-:Y:S01]  /*13e0*/  FSETP.GEU.AND P3, PT, |R14|.reuse, 1.175494350822287508e-38, PT ;  /* 0x008000000e00780b */ /* 0x040fe20003f6e200 */
[----:B--2---:R-:W-:Y:S01]  /*13f0*/  FMUL R18, R13, R18 ;  /* 0x000000120d127220 */ /* 0x004fe20000400000 */
[C---:B------:R-:W-:Y:S01]  /*1400*/  FMUL R15, R14.reuse, 0.25 ;  /* 0x3e8000000e0f7820 */ /* 0x040fe20000400000 */
[----:B------:R-:W-:-:S03]  /*1410*/  FSETP.GT.AND P1, PT, |R14|, 8.50705917302346158658e+37, PT ;  /* 0x7e8000000e00780b */ /* 0x000fc60003f24200 */
[----:B------:R-:W-:Y:S02]  /*1420*/  FSEL R18, R18, RZ, P2 ;  /* 0x000000ff12127208 */ /* 0x000fe40001000000 */
[----:B------:R-:W-:Y:S02]  /*1430*/  FSEL R13, R15, R14, P1 ;  /* 0x0000000e0f0d7208 */ /* 0x000fe40000800000 */
[----:B------:R-:W-:Y:S02]  /*1440*/  FSEL R16, R16, R9, P1 ;  /* 0x0000000910107208 */ /* 0x000fe40000800000 */
[----:B------:R-:W-:Y:S01]  /*1450*/  FSETP.NEU.AND P1, PT, R14, RZ, PT ;  /* 0x000000ff0e00720b */ /* 0x000fe20003f2d000 */
[----:B-1----:R-:W-:Y:S01]  /*1460*/  FADD R12, -R29, R12 ;  /* 0x0000000c1d0c7221 */ /* 0x002fe20000000100 */
[----:B------:R-:W-:Y:S01]  /*1470*/  @!P3 FMUL R13, R13, 16777216 ;  /* 0x4b8000000d0db820 */ /* 0x000fe20000400000 */
[----:B------:R-:W-:Y:S01]  /*1480*/  @!P3 FMUL R16, R16, 16777216 ;  /* 0x4b8000001010b820 */ /* 0x000fe20000400000 */
[----:B------:R-:W-:Y:S01]  /*1490*/  ISETP.GE.AND P3, PT, R46, 0x10, PT ;  /* 0x000000102e00780c */ /* 0x000fe20003f66270 */
[C---:B------:R-:W-:Y:S01]  /*14a0*/  FMUL R10, R12.reuse, R12 ;  /* 0x0000000c0c0a7220 */ /* 0x040fe20000400000 */
[----:B------:R-:W-:-:S02]  /*14b0*/  FFMA R12, R12, R18, R29 ;  /* 0x000000120c0c7223 */ /* 0x000fc4000000001d */
[----:B------:R-:W1:Y:S01]  /*14c0*/  MUFU.RCP R13, R13 ;  /* 0x0000000d000d7308 */ /* 0x000e620000001000 */
[----:B------:R-:W-:Y:S02]  /*14d0*/  FMUL R10, R11, R10 ;  /* 0x0000000a0b0a7220 */ /* 0x000fe40000400000 */
[----:B------:R-:W2:Y:S01]  /*14e0*/  SHFL.BFLY PT, R7, R12, 0x2, 0x1f ;  /* 0x0c401f000c077f89 */ /* 0x000ea200000e0000 */
[----:B---3--:R-:W-:-:S04]  /*14f0*/  FADD R3, R2, R3 ;  /* 0x0000000302037221 */ /* 0x008fc80000000000 */
[----:B------:R-:W-:Y:S01]  /*1500*/  FFMA R3, R18, R10, R3 ;  /* 0x0000000a12037223 */ /* 0x000fe20000000003 */
[----:B------:R-:W-:-:S04]  /*1510*/  FADD R18, R14, R14 ;  /* 0x0000000e0e127221 */ /* 0x000fc80000000000 */
[----:B------:R-:W3:Y:S01]  /*1520*/  SHFL.BFLY PT, R2, R3, 0x2, 0x1f ;  /* 0x0c401f0003027f89 */ /* 0x000ee200000e0000 */
[----:B------:R-:W-:Y:S01]  /*1530*/  FSETP.GEU.AND P2, PT, |R18|, 1.175494350822287508e-38, PT ;  /* 0x008000001200780b */ /* 0x000fe20003f4e200 */
[----:B-1----:R-:W-:Y:S01]  /*1540*/  FMUL R16, R13, R16 ;  /* 0x000000100d107220 */ /* 0x002fe20000400000 */
[----:B------:R-:W-:-:S04]  /*1550*/  SHF.R.U32.HI R13, RZ, 0x3, R46 ;  /* 0x00000003ff0d7819 */ /* 0x000fc8000001162e */
[----:B------:R-:W-:Y:S02]  /*1560*/  FSEL R16, R16, RZ, P1 ;  /* 0x000000ff10107208 */ /* 0x000fe40000800000 */
[----:B------:R-:W-:Y:S02]  /*1570*/  FSETP.GT.AND P1, PT, |R18|, 8.50705917302346158658e+37, PT ;  /* 0x7e8000001200780b */ /* 0x000fe40003f24200 */
[----:B------:R-:W-:Y:S01]  /*1580*/  LOP3.LUT R13, R13, 0x3c, RZ, 0xc0, !PT ;  /* 0x0000003c0d0d7812 */ /* 0x000fe200078ec0ff */
[----:B--2---:R-:W-:-:S04]  /*1590*/  FADD R7, -R12, R7 ;  /* 0x000000070c077221 */ /* 0x004fc80000000100 */
[C---:B------:R-:W-:Y:S01]  /*15a0*/  FFMA R12, R7.reuse, R16, R12 ;  /* 0x00000010070c7223 */ /* 0x040fe2000000000c */
[----:B------:R-:W-:Y:S01]  /*15b0*/  FMUL R10, R7, R7 ;  /* 0x00000007070a7220 */ /* 0x000fe20000400000 */
[----:B------:R-:W-:-:S03]  /*15c0*/  FMUL R7, R18, 0.25 ;  /* 0x3e80000012077820 */ /* 0x000fc60000400000 */
[----:B------:R-:W-:Y:S01]  /*15d0*/  FMUL R10, R9, R10 ;  /* 0x0000000a090a7220 */ /* 0x000fe20000400000 */
[----:B---3--:R-:W-:Y:S01]  /*15e0*/  FADD R3, R3, R2 ;  /* 0x0000000203037221 */ /* 0x008fe20000000000 */
[----:B------:R-:W-:Y:S02]  /*15f0*/  FSEL R9, R7, R18, P1 ;  /* 0x0000001207097208 */ /* 0x000fe40000800000 */
[----:B------:R-:W1:Y:S01]  /*1600*/  SHFL.BFLY PT, R7, R12, 0x1, 0x1f ;  /* 0x0c201f000c077f89 */ /* 0x000e6200000e0000 */
[----:B------:R-:W-:Y:S01]  /*1610*/  FFMA R3, R16, R10, R3 ;  /* 0x0000000a10037223 */ /* 0x000fe20000000003 */
[----:B------:R-:W-:Y:S01]  /*1620*/  FSEL R10, R15, R14, P1 ;  /* 0x0000000e0f0a7208 */ /* 0x000fe20000800000 */
[----:B------:R-:W-:Y:S01]  /*1630*/  @!P2 FMUL R9, R9, 16777216 ;  /* 0x4b8000000909a820 */ /* 0x000fe20000400000 */
[----:B------:R-:W-:Y:S02]  /*1640*/  FSETP.NEU.AND P1, PT, R18, RZ, PT ;  /* 0x000000ff1200720b */ /* 0x000fe40003f2d000 */
[----:B------:R-:W2:Y:S01]  /*1650*/  SHFL.BFLY PT, R2, R3, 0x1, 0x1f ;  /* 0x0c201f0003027f89 */ /* 0x000ea200000e0000 */
[----:B------:R-:W-:Y:S01]  /*1660*/  @!P2 FMUL R10, R10, 16777216 ;  /* 0x4b8000000a0aa820 */ /* 0x000fe20000400000 */
[----:B------:R-:W-:Y:S01]  /*1670*/  LOP3.LUT P2, RZ, R46, 0x1f, RZ, 0xc0, !PT ;  /* 0x0000001f2eff7812 */ /* 0x000fe2000784c0ff */
[----:B------:R-:W3:-:S12]  /*1680*/  MUFU.RCP R9, R9 ;  /* 0x0000000900097308 */ /* 0x000ed80000001000 */
[----:B------:R-:W-:Y:S01]  /*1690*/  @!P2 STS [R13+UR4+0x80], R18 ;  /* 0x000080120d00a988 */ /* 0x000fe20008000804 */
[----:B-1----:R-:W-:Y:S01]  /*16a0*/  FADD R7, -R12, R7 ;  /* 0x000000070c077221 */ /* 0x002fe20000000100 */
[----:B---3--:R-:W-:-:S03]  /*16b0*/  FMUL R10, R9, R10 ;  /* 0x0000000a090a7220 */ /* 0x008fc60000400000 */
[----:B------:R-:W-:Y:S02]  /*16c0*/  FMUL R11, R7, R7 ;  /* 0x00000007070b7220 */ /* 0x000fe40000400000 */
[----:B------:R-:W-:Y:S01]  /*16d0*/  FSEL R10, R10, RZ, P1 ;  /* 0x000000ff0a0a7208 */ /* 0x000fe20000800000 */
[----:B--2---:R-:W-:Y:S01]  /*16e0*/  FADD R3, R3, R2 ;  /* 0x0000000203037221 */ /* 0x004fe20000000000 */
[----:B------:R-:W-:-:S03]  /*16f0*/  FMUL R11, R14, R11 ;  /* 0x0000000b0e0b7220 */ /* 0x000fc60000400000 */
[----:B------:R-:W-:Y:S01]  /*1700*/  FFMA R12, R7, R10, R12 ;  /* 0x0000000a070c7223 */ /* 0x000fe2000000000c */
[----:B------:R-:W-:-:S04]  /*1710*/  FFMA R10, R10, R11, R3 ;  /* 0x0000000b0a0a7223 */ /* 0x000fc80000000003 */
[----:B------:R-:W-:Y:S04]  /*1720*/  @!P2 STS [R13+UR4], R12 ;  /* 0x0000000c0d00a988 */ /* 0x000fe80008000804 */
[----:B------:R-:W-:Y:S01]  /*1730*/  @!P2 STS [R13+UR4+0x40], R10 ;  /* 0x0000400a0d00a988 */ /* 0x000fe20008000804 */
[----:B------:R-:W-:Y:S06]  /*1740*/  BAR.SYNC.DEFER_BLOCKING 0x0 ;  /* 0x0000000000007b1d */ /* 0x000fec0000010000 */
[----:B------:R-:W1:Y:S04]  /*1750*/  @!P3 LDS R6, [R8+UR4+0x80] ;  /* 0x000080040806b984 */ /* 0x000e680008000800 */
[----:B------:R-:W2:Y:S04]  /*1760*/  @!P3 LDS R4, [R8+UR4] ;  /* 0x000000040804b984 */ /* 0x000ea80008000800 */
[----:B------:R-:W-:Y:S04]  /*1770*/  @!P3 LDS R5, [R8+UR4+0x40] ;  /* 0x000040040805b984 */ /* 0x000fe80008000800 */
[----:B-1----:R-:W1:Y:S04]  /*1780*/  SHFL.BFLY PT, R7, R6, 0x8, 0x1f ;  /* 0x0d001f0006077f89 */ /* 0x002e6800000e0000 */
[----:B--2---:R-:W2:Y:S01]  /*1790*/  SHFL.BFLY PT, R3, R4, 0x8, 0x1f ;  /* 0x0d001f0004037f89 */ /* 0x004ea200000e0000 */
[----:B-1----:R-:W-:-:S04]  /*17a0*/  FADD R9, R6, R7 ;  /* 0x0000000706097221 */ /* 0x002fc80000000000 */
[C---:B------:R-:W-:Y:S01]  /*17b0*/  FMUL R2, R9.reuse, 0.25 ;  /* 0x3e80000009027820 */ /* 0x040fe20000400000 */
[C---:B------:R-:W-:Y:S01]  /*17c0*/  FSETP.GEU.AND P2, PT, |R9|.reuse, 1.175494350822287508e-38, PT ;  /* 0x008000000900780b */ /* 0x040fe20003f4e200 */
[----:B------:R-:W1:Y:S01]  /*17d0*/  SHFL.BFLY PT, R12, R9, 0x4, 0x1f ;  /* 0x0c801f00090c7f89 */ /* 0x000e6200000e0000 */
[----:B------:R-:W-:Y:S01]  /*17e0*/  FSETP.GT.AND P1, PT, |R9|, 8.50705917302346158658e+37, PT ;  /* 0x7e8000000900780b */ /* 0x000fe20003f24200 */
[----:B--2---:R-:W-:-:S03]  /*17f0*/  FADD R3, -R4, R3 ;  /* 0x0000000304037221 */ /* 0x004fc60000000100 */
[----:B------:R-:W-:Y:S01]  /*1800*/  FSEL R10, R2, R9, P1 ;  /* 0x00000009020a7208 */ /* 0x000fe20000800000 */
[----:B------:R-:W-:Y:S01]  /*1810*/  FMUL R11, R3, R3 ;  /* 0x00000003030b7220 */ /* 0x000fe20000400000 */
[----:B------:R-:W2:Y:S03]  /*1820*/  SHFL.BFLY PT, R2, R5, 0x8, 0x1f ;  /* 0x0d001f0005027f89 */ /* 0x000ea600000e0000 */
[----:B------:R-:W-:Y:S02]  /*1830*/  FMUL R11, R6, R11 ;  /* 0x0000000b060b7220 */ /* 0x000fe40000400000 */
[----:B------:R-:W-:Y:S02]  /*1840*/  @!P2 FMUL R10, R10, 16777216 ;  /* 0x4b8000000a0aa820 */ /* 0x000fe40000400000 */
[----:B------:R-:W-:-:S04]  /*1850*/  @P1 FMUL R7, R7, 0.25 ;  /* 0x3e80000007071820 */ /* 0x000fc80000400000 */
[----:B------:R-:W3:Y:S01]  /*1860*/  MUFU.RCP R10, R10 ;  /* 0x0000000a000a7308 */ /* 0x000ee20000001000 */
[----:B------:R-:W-:Y:S01]  /*1870*/  @!P2 FMUL R7, R7, 16777216 ;  /* 0x4b8000000707a820 */ /* 0x000fe20000400000 */
[C---:B------:R-:W-:Y:S01]  /*1880*/  FSETP.NEU.AND P2, PT, R9.reuse, RZ, PT ;  /* 0x000000ff0900720b */ /* 0x040fe20003f4d000 */
[----:B-1----:R-:W-:-:S04]  /*1890*/  FADD R13, R9, R12 ;  /* 0x0000000c090d7221 */ /* 0x002fc80000000000 */
[C---:B------:R-:W-:Y:S01]  /*18a0*/  FMUL R14, R13.reuse, 0.25 ;  /* 0x3e8000000d0e7820 */ /* 0x040fe20000400000 */
[C---:B------:R-:W-:Y:S02]  /*18b0*/  FSETP.GEU.AND P3, PT, |R13|.reuse, 1.175494350822287508e-38, PT ;  /* 0x008000000d00780b */ /* 0x040fe40003f6e200 */
[----:B------:R-:W-:Y:S01]  /*18c0*/  FSETP.GT.AND P1, PT, |R13|, 8.50705917302346158658e+37, PT ;  /* 0x7e8000000d00780b */ /* 0x000fe20003f24200 */
[----:B--2---:R-:W-:Y:S01]  /*18d0*/  FADD R2, R5, R2 ;  /* 0x0000000205027221 */ /* 0x004fe20000000000 */
[----:B---3--:R-:W-:Y:S02]  /*18e0*/  FMUL R7, R10, R7 ;  /* 0x000000070a077220 */ /* 0x008fe40000400000 */
[----:B------:R-:W1:Y:S01]  /*18f0*/  SHFL.BFLY PT, R10, R13, 0x2, 0x1f ;  /* 0x0c401f000d0a7f89 */ /* 0x000e6200000e0000 */
[----:B------:R-:W-:Y:S02]  /*1900*/  FSEL R14, R14, R13, P1 ;  /* 0x0000000d0e0e7208 */ /* 0x000fe40000800000 */
[----:B------:R-:W-:-:S02]  /*1910*/  FSEL R7, R7, RZ, P2 ;  /* 0x000000ff07077208 */ /* 0x000fc40001000000 */
[----:B------:R-:W-:Y:S02]  /*1920*/  FSETP.NEU.AND P2, PT, R13, RZ, PT ;  /* 0x000000ff0d00720b */ /* 0x000fe40003f4d000 */
[----:B------:R-:W-:Y:S01]  /*1930*/  @!P3 FMUL R14, R14, 16777216 ;  /* 0x4b8000000e0eb820 */ /* 0x000fe20000400000 */
[----:B------:R-:W-:Y:S01]  /*1940*/  FFMA R3, R3, R7, R4 ;  /* 0x0000000703037223 */ /* 0x000fe20000000004 */
[----:B------:R-:W-:Y:S01]  /*1950*/  FFMA R2, R7, R11, R2 ;  /* 0x0000000b07027223 */ /* 0x000fe20000000002 */
[----:B------:R-:W-:Y:S01]  /*1960*/  @P1 FMUL R12, R12, 0.25 ;  /* 0x3e8000000c0c1820 */ /* 0x000fe20000400000 */
[----:B------:R-:W2:Y:S02]  /*1970*/  MUFU.RCP R7, R14 ;  /* 0x0000000e00077308 */ /* 0x000ea40000001000 */
[----:B------:R-:W3:Y:S01]  /*1980*/  SHFL.BFLY PT, R4, R3, 0x4, 0x1f ;  /* 0x0c801f0003047f89 */ /* 0x000ee200000e0000 */
[----:B------:R-:W-:-:S03]  /*1990*/  @!P3 FMUL R12, R12, 16777216 ;  /* 0x4b8000000c0cb820 */ /* 0x000fc60000400000 */
[----:B------:R-:W4:Y:S01]  /*19a0*/  SHFL.BFLY PT, R5, R2, 0x4, 0x1f ;  /* 0x0c801f0002057f89 */ /* 0x000f2200000e0000 */
[----:B-1----:R-:W-:Y:S01]  /*19b0*/  FADD R11, R13, R10 ;  /* 0x0000000a0d0b7221 */ /* 0x002fe20000000000 */
[----:B--2---:R-:W-:-:S03]  /*19c0*/  FMUL R7, R7, R12 ;  /* 0x0000000c07077220 */ /* 0x004fc60000400000 */
[C---:B------:R-:W-:Y:S01]  /*19d0*/  FMUL R6, R11.reuse, 0.25 ;  /* 0x3e8000000b067820 */ /* 0x040fe20000400000 */
[C---:B------:R-:W-:Y:S01]  /*19e0*/  FSETP.GEU.AND P3, PT, |R11|.reuse, 1.175494350822287508e-38, PT ;  /* 0x008000000b00780b */ /* 0x040fe20003f6e200 */
[----:B------:R-:W1:Y:S01]  /*19f0*/  SHFL.BFLY PT, R14, R11, 0x1, 0x1f ;  /* 0x0c201f000b0e7f89 */ /* 0x000e6200000e0000 */
[----:B------:R-:W-:Y:S02]  /*1a00*/  FSETP.GT.AND P1, PT, |R11|, 8.50705917302346158658e+37, PT ;  /* 0x7e8000000b00780b */ /* 0x000fe40003f24200 */
[----:B------:R-:W-:Y:S02]  /*1a10*/  FSEL R7, R7, RZ, P2 ;  /* 0x000000ff07077208 */ /* 0x000fe40001000000 */
[----:B------:R-:W-:Y:S01]  /*1a20*/  FSEL R12, R6, R11, P1 ;  /* 0x0000000b060c7208 */ /* 0x000fe20000800000 */
[----:B---3--:R-:W-:-:S04]  /*1a30*/  FADD R4, -R3, R4 ;  /* 0x0000000403047221 */ /* 0x008fc80000000100 */
[C---:B------:R-:W-:Y:S01]  /*1a40*/  FMUL R6, R4.reuse, R4 ;  /* 0x0000000404067220 */ /* 0x040fe20000400000 */
[----:B------:R-:W-:Y:S01]  /*1a50*/  FFMA R3, R4, R7, R3 ;  /* 0x0000000704037223 */ /* 0x000fe20000000003 */
[----:B----4-:R-:W-:Y:S01]  /*1a60*/  FADD R2, R2, R5 ;  /* 0x0000000502027221 */ /* 0x010fe20000000000 */
[----:B------:R-:W-:Y:S01]  /*1a70*/  @!P3 FMUL R12, R12, 16777216 ;  /* 0x4b8000000c0cb820 */ /* 0x000fe20000400000 */
[----:B------:R-:W-:Y:S01]  /*1a80*/  FMUL R6, R9, R6 ;  /* 0x0000000609067220 */ /* 0x000fe20000400000 */
[----:B------:R-:W-:Y:S01]  /*1a90*/  @P1 FMUL R10, R10, 0.25 ;  /* 0x3e8000000a0a1820 */ /* 0x000fe20000400000 */
[----:B------:R-:W2:Y:S01]  /*1aa0*/  SHFL.BFLY PT, R4, R3, 0x2, 0x1f ;  /* 0x0c401f0003047f89 */ /* 0x000ea200000e0000 */
[----:B------:R-:W-:Y:S01]  /*1ab0*/  FSETP.NEU.AND P1, PT, R11, RZ, PT ;  /* 0x000000ff0b00720b */ /* 0x000fe20003f2d000 */
[----:B------:R-:W-:Y:S01]  /*1ac0*/  FFMA R2, R7, R6, R2 ;  /* 0x0000000607027223 */ /* 0x000fe20000000002 */
[----:B------:R-:W-:Y:S01]  /*1ad0*/  @!P3 FMUL R10, R10, 16777216 ;  /* 0x4b8000000a0ab820 */ /* 0x000fe20000400000 */
[----:B------:R-:W3:Y:S03]  /*1ae0*/  MUFU.RCP R7, R12 ;  /* 0x0000000c00077308 */ /* 0x000ee60000001000 */
[----:B------:R-:W4:Y:S01]  /*1af0*/  SHFL.BFLY PT, R5, R2, 0x2, 0x1f ;  /* 0x0c401f0002057f89 */ /* 0x000f2200000e0000 */
[----:B-1----:R-:W-:-:S05]  /*1b00*/  FADD R9, R11, R14 ;  /* 0x0000000e0b097221 */ /* 0x002fca0000000000 */
[----:B------:R-:W-:Y:S01]  /*1b10*/  FSETP.GEU.AND P2, PT, |R9|, 1.175494350822287508e-38, PT ;  /* 0x008000000900780b */ /* 0x000fe20003f4e200 */
[----:B---3--:R-:W-:Y:S01]  /*1b20*/  FMUL R7, R7, R10 ;  /* 0x0000000a07077220 */ /* 0x008fe20000400000 */
[----:B------:R-:W-:-:S04]  /*1b30*/  FMUL R10, R9, 0.25 ;  /* 0x3e800000090a7820 */ /* 0x000fc80000400000 */
[----:B------:R-:W-:Y:S01]  /*1b40*/  FSEL R7, R7, RZ, P1 ;  /* 0x000000ff07077208 */ /* 0x000fe20000800000 */
[----:B--2---:R-:W-:Y:S01]  /*1b50*/  FADD R4, -R3, R4 ;  /* 0x0000000403047221 */ /* 0x004fe20000000100 */
[----:B------:R-:W-:-:S03]  /*1b60*/  FSETP.GT.AND P1, PT, |R9|, 8.50705917302346158658e+37, PT ;  /* 0x7e8000000900780b */ /* 0x000fc60003f24200 */
[C---:B------:R-:W-:Y:S01]  /*1b70*/  FMUL R6, R4.reuse, R4 ;  /* 0x0000000404067220 */ /* 0x040fe20000400000 */
[----:B------:R-:W-:Y:S01]  /*1b80*/  FFMA R3, R4, R7, R3 ;  /* 0x0000000704037223 */ /* 0x000fe20000000003 */
[----:B----4-:R-:W-:Y:S01]  /*1b90*/  FADD R2, R2, R5 ;  /* 0x0000000502027221 */ /* 0x010fe20000000000 */
[----:B------:R-:W-:Y:S01]  /*1ba0*/  FSEL R10, R10, R9, P1 ;  /* 0x000000090a0a7208 */ /* 0x000fe20000800000 */
[----:B------:R-:W-:Y:S02]  /*1bb0*/  FMUL R6, R13, R6 ;  /* 0x000000060d067220 */ /* 0x000fe40000400000 */
[----:B------:R-:W1:Y:S02]  /*1bc0*/  SHFL.BFLY PT, R4, R3, 0x1, 0x1f ;  /* 0x0c201f0003047f89 */ /* 0x000e6400000e0000 */
[----:B------:R-:W-:Y:S01]  /*1bd0*/  FFMA R2, R7, R6, R2 ;  /* 0x0000000607027223 */ /* 0x000fe20000000002 */
[----:B------:R-:W-:Y:S01]  /*1be0*/  @!P2 FMUL R10, R10, 16777216 ;  /* 0x4b8000000a0aa820 */ /* 0x000fe20000400000 */
[----:B------:R-:W-:Y:S01]  /*1bf0*/  @P1 FMUL R14, R14, 0.25 ;  /* 0x3e8000000e0e1820 */ /* 0x000fe20000400000 */
[----:B------:R-:W-:-:S02]  /*1c00*/  LOP3.LUT P1, RZ, R46, 0xf, RZ, 0xc0, !PT ;  /* 0x0000000f2eff7812 */ /* 0x000fc4000782c0ff */
[----:B------:R-:W2:Y:S01]  /*1c10*/  SHFL.BFLY PT, R5, R2, 0x1, 0x1f ;  /* 0x0c201f0002057f89 */ /* 0x000ea200000e0000 */
[----:B------:R3:W4:Y:S01]  /*1c20*/  MUFU.RCP R7, R10 ;  /* 0x0000000a00077308 */ /* 0x0007220000001000 */
[----:B------:R-:W-:Y:S01]  /*1c30*/  @!P2 FMUL R14, R14, 16777216 ;  /* 0x4b8000000e0ea820 */ /* 0x000fe20000400000 */
[----:B------:R-:W-:Y:S02]  /*1c40*/  FSETP.NEU.AND P2, PT, R9, RZ, PT ;  /* 0x000000ff0900720b */ /* 0x000fe40003f4d000 */
[----:B------:R-:W-:Y:S02]  /*1c50*/  ISETP.LT.AND P1, PT, R46, 0x10, !P1 ;  /* 0x000000102e00780c */ /* 0x000fe40004f21270 */
[----:B---3--:R-:W-:Y:S01]  /*1c60*/  MOV R10, 0x38800000 ;  /* 0x38800000000a7802 */ /* 0x008fe20000000f00 */
[----:B----4-:R-:W-:Y:S01]  /*1c70*/  FMUL R7, R7, R14 ;  /* 0x0000000e07077220 */ /* 0x010fe20000400000 */
[----:B-1----:R-:W-:-:S09]  /*1c80*/  FADD R4, -R3, R4 ;  /* 0x0000000403047221 */ /* 0x002fd20000000100 */
[----:B------:R-:W-:Y:S01]  /*1c90*/  @P1 STS [R8+UR4+0x80], R9 ;  /* 0x0000800908001988 */ /* 0x000fe20008000804 */
[----:B------:R-:W-:Y:S01]  /*1ca0*/  FMUL R6, R4, R4 ;  /* 0x0000000404067220 */ /* 0x000fe20000400000 */
[----:B------:R-:W-:Y:S01]  /*1cb0*/  FSEL R7, R7, RZ, P2 ;  /* 0x000000ff07077208 */ /* 0x000fe20001000000 */
[----:B--2---:R-:W-:Y:S02]  /*1cc0*/  FADD R2, R2, R5 ;  /* 0x0000000502027221 */ /* 0x004fe40000000000 */
[----:B------:R-:W-:Y:S02]  /*1cd0*/  FMUL R6, R11, R6 ;  /* 0x000000060b067220 */ /* 0x000fe40000400000 */
[----:B------:R-:W-:Y:S02]  /*1ce0*/  FFMA R11, R4, R7, R3 ;  /* 0x00000007040b7223 */ /* 0x000fe40000000003 */
[----:B------:R-:W-:Y:S01]  /*1cf0*/  FFMA R13, R7, R6, R2 ;  /* 0x00000006070d7223 */ /* 0x000fe20000000002 */
[----:B------:R-:W1:Y:S02]  /*1d00*/  LDC.64 R4, c[0x0][0x228] ;  /* 0x00008a00ff047b82 */ /* 0x000e640000000a00 */
[----:B------:R-:W-:Y:S04]  /*1d10*/  @P1 STS [R8+UR4], R11 ;  /* 0x0000000b08001988 */ /* 0x000fe80008000804 */
[----:B------:R-:W-:Y:S02]  /*1d20*/  @P1 STS [R8+UR4+0x40], R13 ;  /* 0x0000400d08001988 */ /* 0x000fe40008000804 */
[----:B------:R-:W2:Y:S08]  /*1d30*/  LDC.64 R2, c[0x0][0x220] ;  /* 0x00008800ff027b82 */ /* 0x000eb00000000a00 */
[----:B------:R-:W-:Y:S08]  /*1d40*/  BAR.SYNC.DEFER_BLOCKING 0x0 ;  /* 0x0000000000007b1d */ /* 0x000ff00000010000 */
[----:B------:R-:W3:Y:S01]  /*1d50*/  LDC.64 R6, c[0x0][0x230] ;  /* 0x00008c00ff067b82 */ /* 0x000ee20000000a00 */
[----:B-1----:R-:W-:-:S04]  /*1d60*/  IMAD.WIDE R4, R0, 0x4, R4 ;  /* 0x0000000400047825 */ /* 0x002fc800078e0204 */
[----:B--2---:R-:W-:Y:S01]  /*1d70*/  IMAD.WIDE R2, R0, 0x4, R2 ;  /* 0x0000000400027825 */ /* 0x004fe200078e0202 */
[----:B------:R-:W1:Y:S04]  /*1d80*/  LDS R15, [UR5] ;  /* 0x00000005ff0f7984 */ /* 0x000e680008000800 */
[----:B------:R-:W2:Y:S04]  /*1d90*/  LDS R17, [UR5+0x40] ;  /* 0x00004005ff117984 */ /* 0x000ea80008000800 */
[----:B-1----:R1:W-:Y:S04]  /*1da0*/  @P0 STG.E desc[UR8][R2.64], R15 ;  /* 0x0000000f02000986 */ /* 0x0023e8000c101908 */
[----:B--2---:R1:W-:Y:S01]  /*1db0*/  @P0 STG.E desc[UR8][R4.64], R17 ;  /* 0x0000001104000986 */ /* 0x0043e2000c101908 */
[----:B------:R-:W-:Y:S01]  /*1dc0*/  FFMA R8, R17, R10, 9.9999997473787516356e-06 ;  /* 0x3727c5ac11087423 */ /* 0x000fe2000000000a */
[----:B---3--:R-:W-:Y:S06]  /*1dd0*/  @!P0 EXIT ;  /* 0x000000000000894d */ /* 0x008fec0003800000 */
[----:B-1----:R-:W0:Y:S01]  /*1de0*/  MUFU.RSQ R5, R8 ;  /* 0x0000000800057308 */ /* 0x002e220000001400 */
[----:B------:R-:W-:-:S05]  /*1df0*/  IMAD.WIDE R2, R0, 0x4, R6 ;  /* 0x0000000400027825 */ /* 0x000fca00078e0206 */
[----:B0-----:R-:W-:Y:S01]  /*1e00*/  STG.E desc[UR8][R2.64], R5 ;  /* 0x0000000502007986 */ /* 0x001fe2000c101908 */
[----:B------:R-:W-:Y:S05]  /*1e10*/  EXIT ;  /* 0x000000000000794d */ /* 0x000fea0003800000 */
.L_x_2:
[----:B------:R-:W-:-:S00]  /*1e20*/  BRA `(.L_x_2) ;  /* 0xfffffffc00fc7947 */ /* 0x000fc0000383ffff */
[----:B------:R-:W-:-:S00]  /*1e30*/  NOP ;  /* 0x0000000000007918 */ /* 0x000fc00000000000 */
        /* <DEDUP_REMOVED lines=12> */
.L_x_3:


//--------------------- .nv.global.init           --------------------------
	.section	.nv.global.init,"aw",@progbits
.nv.global.init:
	.type		_$_str,@object
	.size		_$_str,(.L_0 - _$_str)
_$_str:
        /*0000*/ 	.byte	0x5f, 0x5f, 0x43, 0x55, 0x44, 0x41, 0x5f, 0x46, 0x54, 0x5a, 0x00
.L_0:


//--------------------- .nv.shared.triton_red_fused_convolution_native_group_norm_8 --------------------------
	.section	.nv.shared.triton_red_fused_convolution_native_group_norm_8,"aw",@nobits
	.sectionflags	@""
	.align	16
	.zero		1024


//--------------------- .nv.constant0.triton_red_fused_convolution_native_group_norm_8 --------------------------
	.section	.nv.constant0.triton_red_fused_convolution_native_group_norm_8,"a",@progbits
	.sectionflags	@""
	.align	4
.nv.constant0.triton_red_fused_convolution_native_group_norm_8:
	.zero		576
